	.target	sm_90a

	.elftype	@"ET_EXEC"


//--------------------- .note.nv.tkinfo           --------------------------
	.section	.note.nv.tkinfo,"",@"SHT_NOTE"
	.sectionflags	@"SHF_NOTE_NV_TKINFO"
	.tkinfo
        /*0018*/ 	.word	0x00000002
        /*0030*/ 	.string	""
        /*0030*/ 	.string	"ptxas"
        /*0030*/ 	.string	"Cuda compilation tools, release 13.0, V13.0.88"
        /*0030*/ 	.string	"Build cuda_13.0.r13.0/compiler.36424714_0"
        /*0030*/ 	.string	"-arch sm_90a -m 64 "



//--------------------- .note.nv.cuinfo           --------------------------
	.section	.note.nv.cuinfo,"",@"SHT_NOTE"
	.sectionflags	@"SHF_NOTE_NV_CUINFO"
        /*0018*/ 	.short	0x0002
        /*001a*/ 	.short	0x005a
        /*001c*/ 	.short	0x0082
	.zero		2


//--------------------- .nv.info                  --------------------------
	.section	.nv.info,"",@"SHT_CUDA_INFO"
	.align	4


	//----- nvinfo : EIATTR_REGCOUNT
	.align		4
        /*0000*/ 	.byte	0x04, 0x2f
        /*0002*/ 	.short	(.L_15 - .L_14)
	.align		4
.L_14:
        /*0004*/ 	.word	index@(_ZN7cutlass13device_kernelINS_4gemm6kernel13GemmUniversalIN4cute5tupleIJiiiiEEENS1_10collective13CollectiveMmaINS1_34MainloopSm90TmaGmmaWarpSpecializedILi4ENS5_IJNS4_1CILi1EEENSA_ILi4EEESB_EEENS1_35KernelTmaWarpSpecializedCooperativeEEENS5_IJNSA_ILi128EEESG_NSA_ILi64EEEEEENS_6half_tENS5_IJSB_llEEESJ_SK_NS4_8TiledMMAINS4_8MMA_AtomIJNS4_4SM904GMMA26MMA_64x128x16_F32F16F16_SSILNSO_5MajorE1ELSQ_1ELNSO_7ScaleInE1ELSR_1EEEEEENS4_6LayoutINS5_IJNSA_ILi2EEESB_SB_EEENS5_IJSB_NSA_ILi0EEESX_EEEEENS5_IJNS4_10UnderscoreES10_S10_EEEEENS4_23SM90_TMA_LOAD_MULTICASTENS4_14ComposedLayoutINS4_7SwizzleILi3ELi4ELi3EEENS4_18smem_ptr_flag_bitsILi16EEENSU_INS5_IJSH_NSA_ILi8EEEEEENS5_IJSB_SH_EEEEEEEvNS4_8identityENS4_13SM90_TMA_LOADES1D_vS1E_EENS_8epilogue10collective6detail29Sm90TmaWarpSpecializedAdapterINS1I_15DefaultEpilogueISJ_NS5_IJlSB_lEEES1M_NS1H_6thread17LinearCombinationISJ_Li1EffLNS1N_9ScaleType4KindE0ELNS_15FloatRoundStyleE2ESJ_EENS1_15EpilogueDefaultEEEEEvvEEEEvNT_6ParamsE)
        /*0008*/ 	.word	0x000000a8


	//----- nvinfo : EIATTR_FRAME_SIZE
	.align		4
.L_15:
        /*000c*/ 	.byte	0x04, 0x11
        /*000e*/ 	.short	(.L_17 - .L_16)
	.align		4
.L_16:
        /*0010*/ 	.word	index@(_ZN7cutlass13device_kernelINS_4gemm6kernel13GemmUniversalIN4cute5tupleIJiiiiEEENS1_10collective13CollectiveMmaINS1_34MainloopSm90TmaGmmaWarpSpecializedILi4ENS5_IJNS4_1CILi1EEENSA_ILi4EEESB_EEENS1_35KernelTmaWarpSpecializedCooperativeEEENS5_IJNSA_ILi128EEESG_NSA_ILi64EEEEEENS_6half_tENS5_IJSB_llEEESJ_SK_NS4_8TiledMMAINS4_8MMA_AtomIJNS4_4SM904GMMA26MMA_64x128x16_F32F16F16_SSILNSO_5MajorE1ELSQ_1ELNSO_7ScaleInE1ELSR_1EEEEEENS4_6LayoutINS5_IJNSA_ILi2EEESB_SB_EEENS5_IJSB_NSA_ILi0EEESX_EEEEENS5_IJNS4_10UnderscoreES10_S10_EEEEENS4_23SM90_TMA_LOAD_MULTICASTENS4_14ComposedLayoutINS4_7SwizzleILi3ELi4ELi3EEENS4_18smem_ptr_flag_bitsILi16EEENSU_INS5_IJSH_NSA_ILi8EEEEEENS5_IJSB_SH_EEEEEEEvNS4_8identityENS4_13SM90_TMA_LOADES1D_vS1E_EENS_8epilogue10collective6detail29Sm90TmaWarpSpecializedAdapterINS1I_15DefaultEpilogueISJ_NS5_IJlSB_lEEES1M_NS1H_6thread17LinearCombinationISJ_Li1EffLNS1N_9ScaleType4KindE0ELNS_15FloatRoundStyleE2ESJ_EENS1_15EpilogueDefaultEEEEEvvEEEEvNT_6ParamsE)
        /*0014*/ 	.word	0x00000000


	//----- nvinfo : EIATTR_MIN_STACK_SIZE
	.align		4
.L_17:
        /*0018*/ 	.byte	0x04, 0x12
        /*001a*/ 	.short	(.L_19 - .L_18)
	.align		4
.L_18:
        /*001c*/ 	.word	index@(_ZN7cutlass13device_kernelINS_4gemm6kernel13GemmUniversalIN4cute5tupleIJiiiiEEENS1_10collective13CollectiveMmaINS1_34MainloopSm90TmaGmmaWarpSpecializedILi4ENS5_IJNS4_1CILi1EEENSA_ILi4EEESB_EEENS1_35KernelTmaWarpSpecializedCooperativeEEENS5_IJNSA_ILi128EEESG_NSA_ILi64EEEEEENS_6half_tENS5_IJSB_llEEESJ_SK_NS4_8TiledMMAINS4_8MMA_AtomIJNS4_4SM904GMMA26MMA_64x128x16_F32F16F16_SSILNSO_5MajorE1ELSQ_1ELNSO_7ScaleInE1ELSR_1EEEEEENS4_6LayoutINS5_IJNSA_ILi2EEESB_SB_EEENS5_IJSB_NSA_ILi0EEESX_EEEEENS5_IJNS4_10UnderscoreES10_S10_EEEEENS4_23SM90_TMA_LOAD_MULTICASTENS4_14ComposedLayoutINS4_7SwizzleILi3ELi4ELi3EEENS4_18smem_ptr_flag_bitsILi16EEENSU_INS5_IJSH_NSA_ILi8EEEEEENS5_IJSB_SH_EEEEEEEvNS4_8identityENS4_13SM90_TMA_LOADES1D_vS1E_EENS_8epilogue10collective6detail29Sm90TmaWarpSpecializedAdapterINS1I_15DefaultEpilogueISJ_NS5_IJlSB_lEEES1M_NS1H_6thread17LinearCombinationISJ_Li1EffLNS1N_9ScaleType4KindE0ELNS_15FloatRoundStyleE2ESJ_EENS1_15EpilogueDefaultEEEEEvvEEEEvNT_6ParamsE)
        /*0020*/ 	.word	0x00000000
.L_19:


//--------------------- .nv.compat                --------------------------
	.section	.nv.compat,"",@"SHT_CUDA_COMPAT_INFO"
	.align	4
        /*0000*/ 	.byte	0x02, 0x09, 0x01, 0x00, 0x02, 0x02, 0x04, 0x00, 0x02, 0x05, 0x05, 0x00, 0x03, 0x07, 0x01, 0x01
        /*0010*/ 	.byte	0x02, 0x03, 0x01, 0x00, 0x02, 0x06, 0x01, 0x00, 0x04, 0x0b, 0x08, 0x00, 0x00, 0x00, 0x00, 0x00
        /*0020*/ 	.byte	0x00, 0x00, 0x00, 0x00


//--------------------- .nv.info._ZN7cutlass13device_kernelINS_4gemm6kernel13GemmUniversalIN4cute5tupleIJiiiiEEENS1_10collective13CollectiveMmaINS1_34MainloopSm90TmaGmmaWarpSpecializedILi4ENS5_IJNS4_1CILi1EEENSA_ILi4EEESB_EEENS1_35KernelTmaWarpSpecializedCooperativeEEENS5_IJNSA_ILi128EEESG_NSA_ILi64EEEEEENS_6half_tENS5_IJSB_llEEESJ_SK_NS4_8TiledMMAINS4_8MMA_AtomIJNS4_4SM904GMMA26MMA_64x128x16_F32F16F16_SSILNSO_5MajorE1ELSQ_1ELNSO_7ScaleInE1ELSR_1EEEEEENS4_6LayoutINS5_IJNSA_ILi2EEESB_SB_EEENS5_IJSB_NSA_ILi0EEESX_EEEEENS5_IJNS4_10UnderscoreES10_S10_EEEEENS4_23SM90_TMA_LOAD_MULTICASTENS4_14ComposedLayoutINS4_7SwizzleILi3ELi4ELi3EEENS4_18smem_ptr_flag_bitsILi16EEENSU_INS5_IJSH_NSA_ILi8EEEEEENS5_IJSB_SH_EEEEEEEvNS4_8identityENS4_13SM90_TMA_LOADES1D_vS1E_EENS_8epilogue10collective6detail29Sm90TmaWarpSpecializedAdapterINS1I_15DefaultEpilogueISJ_NS5_IJlSB_lEEES1M_NS1H_6thread17LinearCombinationISJ_Li1EffLNS1N_9ScaleType4KindE0ELNS_15FloatRoundStyleE2ESJ_EENS1_15EpilogueDefaultEEEEEvvEEEEvNT_6ParamsE --------------------------
	.section	.nv.info._ZN7cutlass13device_kernelINS_4gemm6kernel13GemmUniversalIN4cute5tupleIJiiiiEEENS1_10collective13CollectiveMmaINS1_34MainloopSm90TmaGmmaWarpSpecializedILi4ENS5_IJNS4_1CILi1EEENSA_ILi4EEESB_EEENS1_35KernelTmaWarpSpecializedCooperativeEEENS5_IJNSA_ILi128EEESG_NSA_ILi64EEEEEENS_6half_tENS5_IJSB_llEEESJ_SK_NS4_8TiledMMAINS4_8MMA_AtomIJNS4_4SM904GMMA26MMA_64x128x16_F32F16F16_SSILNSO_5MajorE1ELSQ_1ELNSO_7ScaleInE1ELSR_1EEEEEENS4_6LayoutINS5_IJNSA_ILi2EEESB_SB_EEENS5_IJSB_NSA_ILi0EEESX_EEEEENS5_IJNS4_10UnderscoreES10_S10_EEEEENS4_23SM90_TMA_LOAD_MULTICASTENS4_14ComposedLayoutINS4_7SwizzleILi3ELi4ELi3EEENS4_18smem_ptr_flag_bitsILi16EEENSU_INS5_IJSH_NSA_ILi8EEEEEENS5_IJSB_SH_EEEEEEEvNS4_8identityENS4_13SM90_TMA_LOADES1D_vS1E_EENS_8epilogue10collective6detail29Sm90TmaWarpSpecializedAdapterINS1I_15DefaultEpilogueISJ_NS5_IJlSB_lEEES1M_NS1H_6thread17LinearCombinationISJ_Li1EffLNS1N_9ScaleType4KindE0ELNS_15FloatRoundStyleE2ESJ_EENS1_15EpilogueDefaultEEEEEvvEEEEvNT_6ParamsE,"",@"SHT_CUDA_INFO"
	.sectionflags	@""
	.align	4


	//----- nvinfo : EIATTR_CUDA_API_VERSION
	.align		4
        /*0000*/ 	.byte	0x04, 0x37
        /*0002*/ 	.short	(.L_21 - .L_20)
.L_20:
        /*0004*/ 	.word	0x00000082


	//----- nvinfo : EIATTR_KPARAM_INFO
	.align		4
.L_21:
        /*0008*/ 	.byte	0x04, 0x17
        /*000a*/ 	.short	(.L_23 - .L_22)
.L_22:
        /*000c*/ 	.word	0x00000000
        /*0010*/ 	.short	0x0000
        /*0012*/ 	.short	0x0070
        /*0014*/ 	.byte	0x00, 0xf0, 0x01, 0x10


	//----- nvinfo : EIATTR_SPARSE_MMA_MASK
	.align		4
.L_23:
        /*0018*/ 	.byte	0x03, 0x50
        /*001a*/ 	.short	0x0000


	//----- nvinfo : EIATTR_MAXREG_COUNT
	.align		4
        /*001c*/ 	.byte	0x03, 0x1b
        /*001e*/ 	.short	0x00a8


	//----- nvinfo : EIATTR_NUM_BARRIERS
	.align		4
        /*0020*/ 	.byte	0x02, 0x4c
        /*0022*/ 	.byte	0x01
	.zero		1


	//----- nvinfo : EIATTR_EXTERNS
	.align		4
        /*0024*/ 	.byte	0x04, 0x0f
        /*0026*/ 	.short	(.L_25 - .L_24)


	//   ....[0]....
	.align		4
.L_24:
        /*0028*/ 	.word	index@(__assertfail)


	//----- nvinfo : EIATTR_MERCURY_ISA_VERSION
	.align		4
.L_25:
        /*002c*/ 	.byte	0x03, 0x5f
        /*002e*/ 	.short	0x0101


	//----- nvinfo : EIATTR_INT_WARP_WIDE_INSTR_OFFSETS
	.align		4
        /*0030*/ 	.byte	0x04, 0x31
        /*0032*/ 	.short	(.L_27 - .L_26)


	//   ....[0]....
.L_26:
        /*0034*/ 	.word	0x00000470


	//   ....[1]....
        /*0038*/ 	.word	0x00000490


	//   ....[2]....
        /*003c*/ 	.word	0x00000640


	//   ....[3]....
        /*0040*/ 	.word	0x00001e80


	//----- nvinfo : EIATTR_COOP_GROUP_MASK_REGIDS
	.align		4
.L_27:
        /*0044*/ 	.byte	0x04, 0x29
        /*0046*/ 	.short	(.L_29 - .L_28)


	//   ....[0]....
.L_28:
        /*0048*/ 	.word	0xffffffff


	//   ....[1]....
        /*004c*/ 	.word	0xffffffff


	//   ....[2]....
        /*0050*/ 	.word	0xffffffff


	//   ....[3]....
        /*0054*/ 	.word	0xffffffff


	//   ....[4]....
        /*0058*/ 	.word	0xffffffff


	//   ....[5]....
        /*005c*/ 	.word	0xffffffff


	//----- nvinfo : EIATTR_COOP_GROUP_INSTR_OFFSETS
	.align		4
.L_29:
        /*0060*/ 	.byte	0x04, 0x28
        /*0062*/ 	.short	(.L_31 - .L_30)


	//   ....[0]....
.L_30:
        /*0064*/ 	.word	0x00000060


	//   ....[1]....
        /*0068*/ 	.word	0x00000070


	//   ....[2]....
        /*006c*/ 	.word	0x00000130


	//   ....[3]....
        /*0070*/ 	.word	0x000002c0


	//   ....[4]....
        /*0074*/ 	.word	0x00000790


	//   ....[5]....
        /*0078*/ 	.word	0x00001410


	//----- nvinfo : EIATTR_REG_RECONFIG
	.align		4
.L_31:
        /*007c*/ 	.byte	0x01, 0x54
	.zero		2


	//----- nvinfo : EIATTR_SYSCALL_OFFSETS
	.align		4
        /*0080*/ 	.byte	0x04, 0x46
        /*0082*/ 	.short	(.L_33 - .L_32)


	//   ....[0]....
.L_32:
        /*0084*/ 	.word	0x000015f0


	//----- nvinfo : EIATTR_MBARRIER_INSTR_OFFSETS
	.align		4
.L_33:
        /*0088*/ 	.byte	0x04, 0x39
        /*008a*/ 	.short	(.L_35 - .L_34)


	//   ....[0]....
.L_34:
        /*008c*/ 	.word	0x00000230
        /*0090*/ 	.word	0x000000ff
        /*0094*/ 	.word	0x00000000
        /*0098*/ 	.short	0x0100
        /*009a*/ 	.byte	0x08
	.zero		1


	//   ....[1]....
        /*009c*/ 	.word	0x00000240
        /*00a0*/ 	.word	0x000000ff
        /*00a4*/ 	.word	0x00000020
        /*00a8*/ 	.short	0x0100
        /*00aa*/ 	.byte	0x08
	.zero		1


	//   ....[2]....
        /*00ac*/ 	.word	0x00000250
        /*00b0*/ 	.word	0x000000ff
        /*00b4*/ 	.word	0x00000008
        /*00b8*/ 	.short	0x0100
        /*00ba*/ 	.byte	0x08
	.zero		1


	//   ....[3]....
        /*00bc*/ 	.word	0x00000260
        /*00c0*/ 	.word	0x000000ff
        /*00c4*/ 	.word	0x00000028
        /*00c8*/ 	.short	0x0100
        /*00ca*/ 	.byte	0x08
	.zero		1


	//   ....[4]....
        /*00cc*/ 	.word	0x00000270
        /*00d0*/ 	.word	0x000000ff
        /*00d4*/ 	.word	0x00000010
        /*00d8*/ 	.short	0x0100
        /*00da*/ 	.byte	0x08
	.zero		1


	//   ....[5]....
        /*00dc*/ 	.word	0x00000280
        /*00e0*/ 	.word	0x000000ff
        /*00e4*/ 	.word	0x00000030
        /*00e8*/ 	.short	0x0100
        /*00ea*/ 	.byte	0x08
	.zero		1


	//   ....[6]....
        /*00ec*/ 	.word	0x00000290
        /*00f0*/ 	.word	0x000000ff
        /*00f4*/ 	.word	0x00000018
        /*00f8*/ 	.short	0x0100
        /*00fa*/ 	.byte	0x08
	.zero		1


	//   ....[7]....
        /*00fc*/ 	.word	0x000002a0
        /*0100*/ 	.word	0x000000ff
        /*0104*/ 	.word	0x00000038
        /*0108*/ 	.short	0x0100
        /*010a*/ 	.byte	0x08
	.zero		1


	//   ....[8]....
        /*010c*/ 	.word	0x000006c0
        /*0110*/ 	.word	0x000000ff
        /*0114*/ 	.word	0x00000050
        /*0118*/ 	.short	0x0100
        /*011a*/ 	.byte	0x06
	.zero		1


	//   ....[9]....
        /*011c*/ 	.word	0x00000740
        /*0120*/ 	.word	0x000000ff
        /*0124*/ 	.word	0x00000058
        /*0128*/ 	.short	0x0100
        /*012a*/ 	.byte	0x06
	.zero		1


	//   ....[10]....
        /*012c*/ 	.word	0x000016b0
        /*0130*/ 	.word	0x00000003
        /*0134*/ 	.word	0x00000000
        /*0138*/ 	.short	0x010a
        /*013a*/ 	.byte	0x3f
	.zero		1


	//   ....[11]....
        /*013c*/ 	.word	0x00001710
        /*0140*/ 	.word	0x00000003
        /*0144*/ 	.word	0x00000000
        /*0148*/ 	.short	0x010a
        /*014a*/ 	.byte	0x3f
	.zero		1


	//   ....[12]....
        /*014c*/ 	.word	0x00001a90
        /*0150*/ 	.word	0x00000005
        /*0154*/ 	.word	0x00000000
        /*0158*/ 	.short	0x010a
        /*015a*/ 	.byte	0x3f
	.zero		1


	//   ....[13]....
        /*015c*/ 	.word	0x00001ad0
        /*0160*/ 	.word	0x00000005
        /*0164*/ 	.word	0x00000000
        /*0168*/ 	.short	0x010a
        /*016a*/ 	.byte	0x3f
	.zero		1


	//   ....[14]....
        /*016c*/ 	.word	0x00001d30
        /*0170*/ 	.word	0x00000004
        /*0174*/ 	.word	0x00000000
        /*0178*/ 	.short	0x0101
        /*017a*/ 	.byte	0x3f
	.zero		1


	//   ....[15]....
        /*017c*/ 	.word	0x00001ef0
        /*0180*/ 	.word	0x00000000
        /*0184*/ 	.word	0x00000000
        /*0188*/ 	.short	0x0101
        /*018a*/ 	.byte	0x3f
	.zero		1


	//   ....[16]....
        /*018c*/ 	.word	0x00006fd0
        /*0190*/ 	.word	0x00000014
        /*0194*/ 	.word	0x00000020
        /*0198*/ 	.short	0x010a
        /*019a*/ 	.byte	0x3f
	.zero		1


	//   ....[17]....
        /*019c*/ 	.word	0x00007460
        /*01a0*/ 	.word	0x00000004
        /*01a4*/ 	.word	0x00000058
        /*01a8*/ 	.short	0x0101
        /*01aa*/ 	.byte	0x3f
	.zero		1


	//   ....[18]....
        /*01ac*/ 	.word	0x00007b80
        /*01b0*/ 	.word	0x00000005
        /*01b4*/ 	.word	0x00000000
        /*01b8*/ 	.short	0x010a
        /*01ba*/ 	.byte	0x3f
	.zero		1


	//   ....[19]....
        /*01bc*/ 	.word	0x00007c00
        /*01c0*/ 	.word	0x00000007
        /*01c4*/ 	.word	0x00000000
        /*01c8*/ 	.short	0x010a
        /*01ca*/ 	.byte	0x3f
	.zero		1


	//   ....[20]....
        /*01cc*/ 	.word	0x00007c90
        /*01d0*/ 	.word	0x00000006
        /*01d4*/ 	.word	0x00000000
        /*01d8*/ 	.short	0x010a
        /*01da*/ 	.byte	0x3f
	.zero		1


	//   ....[21]....
        /*01dc*/ 	.word	0x00007d20
        /*01e0*/ 	.word	0x00000003
        /*01e4*/ 	.word	0x00000000
        /*01e8*/ 	.short	0x010a
        /*01ea*/ 	.byte	0x3f
	.zero		1


	//   ....[22]....
        /*01ec*/ 	.word	0x00007d80
        /*01f0*/ 	.word	0x00000003
        /*01f4*/ 	.word	0x00000000
        /*01f8*/ 	.short	0x010a
        /*01fa*/ 	.byte	0x3f
	.zero		1


	//   ....[23]....
        /*01fc*/ 	.word	0x00007dd0
        /*0200*/ 	.word	0x00000005
        /*0204*/ 	.word	0x00000000
        /*0208*/ 	.short	0x010a
        /*020a*/ 	.byte	0x3f
	.zero		1


	//   ....[24]....
        /*020c*/ 	.word	0x00007ea0
        /*0210*/ 	.word	0x00000014
        /*0214*/ 	.word	0x00000020
        /*0218*/ 	.short	0x010a
        /*021a*/ 	.byte	0x3f
	.zero		1


	//   ....[25]....
        /*021c*/ 	.word	0x00007f70
        /*0220*/ 	.word	0x00000005
        /*0224*/ 	.word	0x00000000
        /*0228*/ 	.short	0x010a
        /*022a*/ 	.byte	0x3f
	.zero		1


	//   ....[26]....
        /*022c*/ 	.word	0x00007fc0
        /*0230*/ 	.word	0x00000007
        /*0234*/ 	.word	0x00000000
        /*0238*/ 	.short	0x010a
        /*023a*/ 	.byte	0x3f
	.zero		1


	//   ....[27]....
        /*023c*/ 	.word	0x00008010
        /*0240*/ 	.word	0x00000006
        /*0244*/ 	.word	0x00000000
        /*0248*/ 	.short	0x010a
        /*024a*/ 	.byte	0x3f
	.zero		1


	//----- nvinfo : EIATTR_NUM_MBARRIERS
	.align		4
.L_35:
        /*024c*/ 	.byte	0x03, 0x38
        /*024e*/ 	.short	0x000a


	//----- nvinfo : EIATTR_EXIT_INSTR_OFFSETS
	.align		4
        /*0250*/ 	.byte	0x04, 0x1c
        /*0252*/ 	.short	(.L_37 - .L_36)


	//   ....[0]....
.L_36:
        /*0254*/ 	.word	0x00000960


	//   ....[1]....
        /*0258*/ 	.word	0x00001170


	//   ....[2]....
        /*025c*/ 	.word	0x00006730


	//   ....[3]....
        /*0260*/ 	.word	0x00006c90


	//   ....[4]....
        /*0264*/ 	.word	0x00007d70


	//----- nvinfo : EIATTR_MAX_THREADS
	.align		4
.L_37:
        /*0268*/ 	.byte	0x04, 0x05
        /*026a*/ 	.short	(.L_39 - .L_38)
.L_38:
        /*026c*/ 	.word	0x00000180
        /*0270*/ 	.word	0x00000001
        /*0274*/ 	.word	0x00000001


	//----- nvinfo : EIATTR_CRS_STACK_SIZE
	.align		4
.L_39:
        /*0278*/ 	.byte	0x04, 0x1e
        /*027a*/ 	.short	(.L_41 - .L_40)
.L_40:
        /*027c*/ 	.word	0x00000000


	//----- nvinfo : EIATTR_CBANK_PARAM_SIZE
	.align		4
.L_41:
        /*0280*/ 	.byte	0x03, 0x19
        /*0282*/ 	.short	0x0470


	//----- nvinfo : EIATTR_PARAM_CBANK
	.align		4
        /*0284*/ 	.byte	0x04, 0x0a
        /*0286*/ 	.short	(.L_43 - .L_42)
	.align		4
.L_42:
        /*0288*/ 	.word	index@(.nv.constant0._ZN7cutlass13device_kernelINS_4gemm6kernel13GemmUniversalIN4cute5tupleIJiiiiEEENS1_10collective13CollectiveMmaINS1_34MainloopSm90TmaGmmaWarpSpecializedILi4ENS5_IJNS4_1CILi1EEENSA_ILi4EEESB_EEENS1_35KernelTmaWarpSpecializedCooperativeEEENS5_IJNSA_ILi128EEESG_NSA_ILi64EEEEEENS_6half_tENS5_IJSB_llEEESJ_SK_NS4_8TiledMMAINS4_8MMA_AtomIJNS4_4SM904GMMA26MMA_64x128x16_F32F16F16_SSILNSO_5MajorE1ELSQ_1ELNSO_7ScaleInE1ELSR_1EEEEEENS4_6LayoutINS5_IJNSA_ILi2EEESB_SB_EEENS5_IJSB_NSA_ILi0EEESX_EEEEENS5_IJNS4_10UnderscoreES10_S10_EEEEENS4_23SM90_TMA_LOAD_MULTICASTENS4_14ComposedLayoutINS4_7SwizzleILi3ELi4ELi3EEENS4_18smem_ptr_flag_bitsILi16EEENSU_INS5_IJSH_NSA_ILi8EEEEEENS5_IJSB_SH_EEEEEEEvNS4_8identityENS4_13SM90_TMA_LOADES1D_vS1E_EENS_8epilogue10collective6detail29Sm90TmaWarpSpecializedAdapterINS1I_15DefaultEpilogueISJ_NS5_IJlSB_lEEES1M_NS1H_6thread17LinearCombinationISJ_Li1EffLNS1N_9ScaleType4KindE0ELNS_15FloatRoundStyleE2ESJ_EENS1_15EpilogueDefaultEEEEEvvEEEEvNT_6ParamsE)
        /*028c*/ 	.short	0x0210
        /*028e*/ 	.short	0x0470


	//----- nvinfo : EIATTR_SW_WAR
	.align		4
.L_43:
        /*0290*/ 	.byte	0x04, 0x36
        /*0292*/ 	.short	(.L_45 - .L_44)
.L_44:
        /*0294*/ 	.word	0x00000008
.L_45:


//--------------------- .nv.callgraph             --------------------------
	.section	.nv.callgraph,"",@"SHT_CUDA_CALLGRAPH"
	.align	4
	.sectionentsize	8
	.align		4
        /*0000*/ 	.word	0x00000000
	.align		4
        /*0004*/ 	.word	0xffffffff
	.align		4
        /*0008*/ 	.word	index@(_ZN7cutlass13device_kernelINS_4gemm6kernel13GemmUniversalIN4cute5tupleIJiiiiEEENS1_10collective13CollectiveMmaINS1_34MainloopSm90TmaGmmaWarpSpecializedILi4ENS5_IJNS4_1CILi1EEENSA_ILi4EEESB_EEENS1_35KernelTmaWarpSpecializedCooperativeEEENS5_IJNSA_ILi128EEESG_NSA_ILi64EEEEEENS_6half_tENS5_IJSB_llEEESJ_SK_NS4_8TiledMMAINS4_8MMA_AtomIJNS4_4SM904GMMA26MMA_64x128x16_F32F16F16_SSILNSO_5MajorE1ELSQ_1ELNSO_7ScaleInE1ELSR_1EEEEEENS4_6LayoutINS5_IJNSA_ILi2EEESB_SB_EEENS5_IJSB_NSA_ILi0EEESX_EEEEENS5_IJNS4_10UnderscoreES10_S10_EEEEENS4_23SM90_TMA_LOAD_MULTICASTENS4_14ComposedLayoutINS4_7SwizzleILi3ELi4ELi3EEENS4_18smem_ptr_flag_bitsILi16EEENSU_INS5_IJSH_NSA_ILi8EEEEEENS5_IJSB_SH_EEEEEEEvNS4_8identityENS4_13SM90_TMA_LOADES1D_vS1E_EENS_8epilogue10collective6detail29Sm90TmaWarpSpecializedAdapterINS1I_15DefaultEpilogueISJ_NS5_IJlSB_lEEES1M_NS1H_6thread17LinearCombinationISJ_Li1EffLNS1N_9ScaleType4KindE0ELNS_15FloatRoundStyleE2ESJ_EENS1_15EpilogueDefaultEEEEEvvEEEEvNT_6ParamsE)
	.align		4
        /*000c*/ 	.word	index@(__assertfail)
	.align		4
        /*0010*/ 	.word	0x00000000
	.align		4
        /*0014*/ 	.word	0xfffffffe
	.align		4
        /*0018*/ 	.word	0x00000000
	.align		4
        /*001c*/ 	.word	0xfffffffd
	.align		4
        /*0020*/ 	.word	0x00000000
	.align		4
        /*0024*/ 	.word	0xfffffffc


//--------------------- .nv.constant4             --------------------------
	.section	.nv.constant4,"a",@progbits
	.align	8
	.align		8
.nv.constant4:
        /*0000*/ 	.dword	__assertfail
	.align		8
        /*0008*/ 	.dword	__unnamed_1
	.align		8
        /*0010*/ 	.dword	_ZN40_INTERNAL_fdc6cf9d_4_k_cu_b5075741_245324cuda3std3__45__cpo5beginE
	.align		8
        /*0018*/ 	.dword	_ZN40_INTERNAL_fdc6cf9d_4_k_cu_b5075741_245324cuda3std3__45__cpo3endE
	.align		8
        /*0020*/ 	.dword	_ZN40_INTERNAL_fdc6cf9d_4_k_cu_b5075741_245324cuda3std3__45__cpo6cbeginE
	.align		8
        /*0028*/ 	.dword	_ZN40_INTERNAL_fdc6cf9d_4_k_cu_b5075741_245324cuda3std3__45__cpo4cendE
	.align		8
        /*0030*/ 	.dword	_ZN40_INTERNAL_fdc6cf9d_4_k_cu_b5075741_245324cuda3std3__442_GLOBAL__N__fdc6cf9d_4_k_cu_b5075741_245326ignoreE
	.align		8
        /*0038*/ 	.dword	_ZN40_INTERNAL_fdc6cf9d_4_k_cu_b5075741_245324cuda3std3__419piecewise_constructE
	.align		8
        /*0040*/ 	.dword	_ZN40_INTERNAL_fdc6cf9d_4_k_cu_b5075741_245324cuda3std3__48in_placeE
	.align		8
        /*0048*/ 	.dword	_ZN40_INTERNAL_fdc6cf9d_4_k_cu_b5075741_245324cuda3std6ranges3__45__cpo4swapE
	.align		8
        /*0050*/ 	.dword	_ZN40_INTERNAL_fdc6cf9d_4_k_cu_b5075741_245324cuda3std6ranges3__45__cpo9iter_moveE
	.align		8
        /*0058*/ 	.dword	_ZN40_INTERNAL_fdc6cf9d_4_k_cu_b5075741_245324cute7productE
	.align		8
        /*0060*/ 	.dword	_ZN40_INTERNAL_fdc6cf9d_4_k_cu_b5075741_245324cute1_E
	.align		8
        /*0068*/ 	.dword	$str$22
	.align		8
        /*0070*/ 	.dword	$str$23


//--------------------- .text._ZN7cutlass13device_kernelINS_4gemm6kernel13GemmUniversalIN4cute5tupleIJiiiiEEENS1_10collective13CollectiveMmaINS1_34MainloopSm90TmaGmmaWarpSpecializedILi4ENS5_IJNS4_1CILi1EEENSA_ILi4EEESB_EEENS1_35KernelTmaWarpSpecializedCooperativeEEENS5_IJNSA_ILi128EEESG_NSA_ILi64EEEEEENS_6half_tENS5_IJSB_llEEESJ_SK_NS4_8TiledMMAINS4_8MMA_AtomIJNS4_4SM904GMMA26MMA_64x128x16_F32F16F16_SSILNSO_5MajorE1ELSQ_1ELNSO_7ScaleInE1ELSR_1EEEEEENS4_6LayoutINS5_IJNSA_ILi2EEESB_SB_EEENS5_IJSB_NSA_ILi0EEESX_EEEEENS5_IJNS4_10UnderscoreES10_S10_EEEEENS4_23SM90_TMA_LOAD_MULTICASTENS4_14ComposedLayoutINS4_7SwizzleILi3ELi4ELi3EEENS4_18smem_ptr_flag_bitsILi16EEENSU_INS5_IJSH_NSA_ILi8EEEEEENS5_IJSB_SH_EEEEEEEvNS4_8identityENS4_13SM90_TMA_LOADES1D_vS1E_EENS_8epilogue10collective6detail29Sm90TmaWarpSpecializedAdapterINS1I_15DefaultEpilogueISJ_NS5_IJlSB_lEEES1M_NS1H_6thread17LinearCombinationISJ_Li1EffLNS1N_9ScaleType4KindE0ELNS_15FloatRoundStyleE2ESJ_EENS1_15EpilogueDefaultEEEEEvvEEEEvNT_6ParamsE --------------------------
	.section	.text._ZN7cutlass13device_kernelINS_4gemm6kernel13GemmUniversalIN4cute5tupleIJiiiiEEENS1_10collective13CollectiveMmaINS1_34MainloopSm90TmaGmmaWarpSpecializedILi4ENS5_IJNS4_1CILi1EEENSA_ILi4EEESB_EEENS1_35KernelTmaWarpSpecializedCooperativeEEENS5_IJNSA_ILi128EEESG_NSA_ILi64EEEEEENS_6half_tENS5_IJSB_llEEESJ_SK_NS4_8TiledMMAINS4_8MMA_AtomIJNS4_4SM904GMMA26MMA_64x128x16_F32F16F16_SSILNSO_5MajorE1ELSQ_1ELNSO_7ScaleInE1ELSR_1EEEEEENS4_6LayoutINS5_IJNSA_ILi2EEESB_SB_EEENS5_IJSB_NSA_ILi0EEESX_EEEEENS5_IJNS4_10UnderscoreES10_S10_EEEEENS4_23SM90_TMA_LOAD_MULTICASTENS4_14ComposedLayoutINS4_7SwizzleILi3ELi4ELi3EEENS4_18smem_ptr_flag_bitsILi16EEENSU_INS5_IJSH_NSA_ILi8EEEEEENS5_IJSB_SH_EEEEEEEvNS4_8identityENS4_13SM90_TMA_LOADES1D_vS1E_EENS_8epilogue10collective6detail29Sm90TmaWarpSpecializedAdapterINS1I_15DefaultEpilogueISJ_NS5_IJlSB_lEEES1M_NS1H_6thread17LinearCombinationISJ_Li1EffLNS1N_9ScaleType4KindE0ELNS_15FloatRoundStyleE2ESJ_EENS1_15EpilogueDefaultEEEEEvvEEEEvNT_6ParamsE,"ax",@progbits
	.align	128
.text._ZN7cutlass13device_kernelINS_4gemm6kernel13GemmUniversalIN4cute5tupleIJiiiiEEENS1_10collective13CollectiveMmaINS1_34MainloopSm90TmaGmmaWarpSpecializedILi4ENS5_IJNS4_1CILi1EEENSA_ILi4EEESB_EEENS1_35KernelTmaWarpSpecializedCooperativeEEENS5_IJNSA_ILi128EEESG_NSA_ILi64EEEEEENS_6half_tENS5_IJSB_llEEESJ_SK_NS4_8TiledMMAINS4_8MMA_AtomIJNS4_4SM904GMMA26MMA_64x128x16_F32F16F16_SSILNSO_5MajorE1ELSQ_1ELNSO_7ScaleInE1ELSR_1EEEEEENS4_6LayoutINS5_IJNSA_ILi2EEESB_SB_EEENS5_IJSB_NSA_ILi0EEESX_EEEEENS5_IJNS4_10UnderscoreES10_S10_EEEEENS4_23SM90_TMA_LOAD_MULTICASTENS4_14ComposedLayoutINS4_7SwizzleILi3ELi4ELi3EEENS4_18smem_ptr_flag_bitsILi16EEENSU_INS5_IJSH_NSA_ILi8EEEEEENS5_IJSB_SH_EEEEEEEvNS4_8identityENS4_13SM90_TMA_LOADES1D_vS1E_EENS_8epilogue10collective6detail29Sm90TmaWarpSpecializedAdapterINS1I_15DefaultEpilogueISJ_NS5_IJlSB_lEEES1M_NS1H_6thread17LinearCombinationISJ_Li1EffLNS1N_9ScaleType4KindE0ELNS_15FloatRoundStyleE2ESJ_EENS1_15EpilogueDefaultEEEEEvvEEEEvNT_6ParamsE:
        .type           _ZN7cutlass13device_kernelINS_4gemm6kernel13GemmUniversalIN4cute5tupleIJiiiiEEENS1_10collective13CollectiveMmaINS1_34MainloopSm90TmaGmmaWarpSpecializedILi4ENS5_IJNS4_1CILi1EEENSA_ILi4EEESB_EEENS1_35KernelTmaWarpSpecializedCooperativeEEENS5_IJNSA_ILi128EEESG_NSA_ILi64EEEEEENS_6half_tENS5_IJSB_llEEESJ_SK_NS4_8TiledMMAINS4_8MMA_AtomIJNS4_4SM904GMMA26MMA_64x128x16_F32F16F16_SSILNSO_5MajorE1ELSQ_1ELNSO_7ScaleInE1ELSR_1EEEEEENS4_6LayoutINS5_IJNSA_ILi2EEESB_SB_EEENS5_IJSB_NSA_ILi0EEESX_EEEEENS5_IJNS4_10UnderscoreES10_S10_EEEEENS4_23SM90_TMA_LOAD_MULTICASTENS4_14ComposedLayoutINS4_7SwizzleILi3ELi4ELi3EEENS4_18smem_ptr_flag_bitsILi16EEENSU_INS5_IJSH_NSA_ILi8EEEEEENS5_IJSB_SH_EEEEEEEvNS4_8identityENS4_13SM90_TMA_LOADES1D_vS1E_EENS_8epilogue10collective6detail29Sm90TmaWarpSpecializedAdapterINS1I_15DefaultEpilogueISJ_NS5_IJlSB_lEEES1M_NS1H_6thread17LinearCombinationISJ_Li1EffLNS1N_9ScaleType4KindE0ELNS_15FloatRoundStyleE2ESJ_EENS1_15EpilogueDefaultEEEEEvvEEEEvNT_6ParamsE,@function
        .size           _ZN7cutlass13device_kernelINS_4gemm6kernel13GemmUniversalIN4cute5tupleIJiiiiEEENS1_10collective13CollectiveMmaINS1_34MainloopSm90TmaGmmaWarpSpecializedILi4ENS5_IJNS4_1CILi1EEENSA_ILi4EEESB_EEENS1_35KernelTmaWarpSpecializedCooperativeEEENS5_IJNSA_ILi128EEESG_NSA_ILi64EEEEEENS_6half_tENS5_IJSB_llEEESJ_SK_NS4_8TiledMMAINS4_8MMA_AtomIJNS4_4SM904GMMA26MMA_64x128x16_F32F16F16_SSILNSO_5MajorE1ELSQ_1ELNSO_7ScaleInE1ELSR_1EEEEEENS4_6LayoutINS5_IJNSA_ILi2EEESB_SB_EEENS5_IJSB_NSA_ILi0EEESX_EEEEENS5_IJNS4_10UnderscoreES10_S10_EEEEENS4_23SM90_TMA_LOAD_MULTICASTENS4_14ComposedLayoutINS4_7SwizzleILi3ELi4ELi3EEENS4_18smem_ptr_flag_bitsILi16EEENSU_INS5_IJSH_NSA_ILi8EEEEEENS5_IJSB_SH_EEEEEEEvNS4_8identityENS4_13SM90_TMA_LOADES1D_vS1E_EENS_8epilogue10collective6detail29Sm90TmaWarpSpecializedAdapterINS1I_15DefaultEpilogueISJ_NS5_IJlSB_lEEES1M_NS1H_6thread17LinearCombinationISJ_Li1EffLNS1N_9ScaleType4KindE0ELNS_15FloatRoundStyleE2ESJ_EENS1_15EpilogueDefaultEEEEEvvEEEEvNT_6ParamsE,(.L_x_197 - _ZN7cutlass13device_kernelINS_4gemm6kernel13GemmUniversalIN4cute5tupleIJiiiiEEENS1_10collective13CollectiveMmaINS1_34MainloopSm90TmaGmmaWarpSpecializedILi4ENS5_IJNS4_1CILi1EEENSA_ILi4EEESB_EEENS1_35KernelTmaWarpSpecializedCooperativeEEENS5_IJNSA_ILi128EEESG_NSA_ILi64EEEEEENS_6half_tENS5_IJSB_llEEESJ_SK_NS4_8TiledMMAINS4_8MMA_AtomIJNS4_4SM904GMMA26MMA_64x128x16_F32F16F16_SSILNSO_5MajorE1ELSQ_1ELNSO_7ScaleInE1ELSR_1EEEEEENS4_6LayoutINS5_IJNSA_ILi2EEESB_SB_EEENS5_IJSB_NSA_ILi0EEESX_EEEEENS5_IJNS4_10UnderscoreES10_S10_EEEEENS4_23SM90_TMA_LOAD_MULTICASTENS4_14ComposedLayoutINS4_7SwizzleILi3ELi4ELi3EEENS4_18smem_ptr_flag_bitsILi16EEENSU_INS5_IJSH_NSA_ILi8EEEEEENS5_IJSB_SH_EEEEEEEvNS4_8identityENS4_13SM90_TMA_LOADES1D_vS1E_EENS_8epilogue10collective6detail29Sm90TmaWarpSpecializedAdapterINS1I_15DefaultEpilogueISJ_NS5_IJlSB_lEEES1M_NS1H_6thread17LinearCombinationISJ_Li1EffLNS1N_9ScaleType4KindE0ELNS_15FloatRoundStyleE2ESJ_EENS1_15EpilogueDefaultEEEEEvvEEEEvNT_6ParamsE)
        .other          _ZN7cutlass13device_kernelINS_4gemm6kernel13GemmUniversalIN4cute5tupleIJiiiiEEENS1_10collective13CollectiveMmaINS1_34MainloopSm90TmaGmmaWarpSpecializedILi4ENS5_IJNS4_1CILi1EEENSA_ILi4EEESB_EEENS1_35KernelTmaWarpSpecializedCooperativeEEENS5_IJNSA_ILi128EEESG_NSA_ILi64EEEEEENS_6half_tENS5_IJSB_llEEESJ_SK_NS4_8TiledMMAINS4_8MMA_AtomIJNS4_4SM904GMMA26MMA_64x128x16_F32F16F16_SSILNSO_5MajorE1ELSQ_1ELNSO_7ScaleInE1ELSR_1EEEEEENS4_6LayoutINS5_IJNSA_ILi2EEESB_SB_EEENS5_IJSB_NSA_ILi0EEESX_EEEEENS5_IJNS4_10UnderscoreES10_S10_EEEEENS4_23SM90_TMA_LOAD_MULTICASTENS4_14ComposedLayoutINS4_7SwizzleILi3ELi4ELi3EEENS4_18smem_ptr_flag_bitsILi16EEENSU_INS5_IJSH_NSA_ILi8EEEEEENS5_IJSB_SH_EEEEEEEvNS4_8identityENS4_13SM90_TMA_LOADES1D_vS1E_EENS_8epilogue10collective6detail29Sm90TmaWarpSpecializedAdapterINS1I_15DefaultEpilogueISJ_NS5_IJlSB_lEEES1M_NS1H_6thread17LinearCombinationISJ_Li1EffLNS1N_9ScaleType4KindE0ELNS_15FloatRoundStyleE2ESJ_EENS1_15EpilogueDefaultEEEEEvvEEEEvNT_6ParamsE,@"STO_CUDA_ENTRY STV_DEFAULT"
_ZN7cutlass13device_kernelINS_4gemm6kernel13GemmUniversalIN4cute5tupleIJiiiiEEENS1_10collective13CollectiveMmaINS1_34MainloopSm90TmaGmmaWarpSpecializedILi4ENS5_IJNS4_1CILi1EEENSA_ILi4EEESB_EEENS1_35KernelTmaWarpSpecializedCooperativeEEENS5_IJNSA_ILi128EEESG_NSA_ILi64EEEEEENS_6half_tENS5_IJSB_llEEESJ_SK_NS4_8TiledMMAINS4_8MMA_AtomIJNS4_4SM904GMMA26MMA_64x128x16_F32F16F16_SSILNSO_5MajorE1ELSQ_1ELNSO_7ScaleInE1ELSR_1EEEEEENS4_6LayoutINS5_IJNSA_ILi2EEESB_SB_EEENS5_IJSB_NSA_ILi0EEESX_EEEEENS5_IJNS4_10UnderscoreES10_S10_EEEEENS4_23SM90_TMA_LOAD_MULTICASTENS4_14ComposedLayoutINS4_7SwizzleILi3ELi4ELi3EEENS4_18smem_ptr_flag_bitsILi16EEENSU_INS5_IJSH_NSA_ILi8EEEEEENS5_IJSB_SH_EEEEEEEvNS4_8identityENS4_13SM90_TMA_LOADES1D_vS1E_EENS_8epilogue10collective6detail29Sm90TmaWarpSpecializedAdapterINS1I_15DefaultEpilogueISJ_NS5_IJlSB_lEEES1M_NS1H_6thread17LinearCombinationISJ_Li1EffLNS1N_9ScaleType4KindE0ELNS_15FloatRoundStyleE2ESJ_EENS1_15EpilogueDefaultEEEEEvvEEEEvNT_6ParamsE:
[----:B------:R-:W0:Y:S01]  /*0000*/  LDC R1, c[0x0][0x28] ;  /* 0x00000a00ff017b82 */ /* 0x000e220000000800 */
[----:B------:R-:W1:Y:S01]  /*0010*/  S2R R94, SR_TID.X ;  /* 0x00000000005e7919 */ /* 0x000e620000002100 */
[----:B------:R-:W-:Y:S01]  /*0020*/  ELECT P0, URZ, PT ;  /* 0x00000000003f782f */ /* 0x000fe20003800000 */
[----:B------:R-:W-:Y:S01]  /*0030*/  BSSY B0, `(.L_x_0) ;  /* 0x000000f000007945 */ /* 0x000fe20003800000 */
[--C-:B-1----:R-:W-:Y:S02]  /*0040*/  SHF.R.U32.HI R0, RZ, 0x5, R94.reuse ;  /* 0x00000005ff007819 */ /* 0x102fe4000001165e */
[----:B------:R-:W-:-:S03]  /*0050*/  SHF.R.U32.HI R10, RZ, 0x7, R94 ;  /* 0x00000007ff0a7819 */ /* 0x000fc6000001165e */
[----:B------:R-:W1:Y:S04]  /*0060*/  SHFL.IDX PT, R2, R0, RZ, 0x1f ;  /* 0x00001fff00027589 */ /* 0x000e6800000e0000 */
[----:B------:R2:W3:Y:S01]  /*0070*/  SHFL.IDX PT, R5, R10, RZ, 0x1f ;  /* 0x00001fff0a057589 */ /* 0x0004e200000e0000 */
[----:B-1----:R-:W-:-:S13]  /*0080*/  ISETP.NE.OR P0, PT, R2, RZ, !P0 ;  /* 0x000000ff0200720c */ /* 0x002fda0004705670 */
[----:B0-23--:R-:W-:Y:S05]  /*0090*/  @P0 BRA `(.L_x_1) ;  /* 0x0000000000200947 */ /* 0x00dfea0003800000 */
[----:B------:R-:W-:Y:S02]  /*00a0*/  ULDC.64 UR4, c[0x0][0x198] ;  /* 0x0000660000047ab9 */ /* 0x000fe40000000a00 */
[----:B------:R-:W-:Y:S02]  /*00b0*/  UIADD3 UR6, UP0, UR4, 0xf0, URZ ;  /* 0x000000f004067890 */ /* 0x000fe4000ff1e03f */
[----:B------:R-:W-:Y:S02]  /*00c0*/  UIADD3 UR4, UP1, UR4, 0x1f0, URZ ;  /* 0x000001f004047890 */ /* 0x000fe4000ff3e03f */
[----:B------:R-:W-:Y:S02]  /*00d0*/  UIADD3.X UR7, URZ, UR5, URZ, UP0, !UPT ;  /* 0x000000053f077290 */ /* 0x000fe400087fe43f */
[----:B------:R-:W-:-:S07]  /*00e0*/  UIADD3.X UR5, URZ, UR5, URZ, UP1, !UPT ;  /* 0x000000053f057290 */ /* 0x000fce0008ffe43f */
[----:B------:R0:W-:Y:S02]  /*00f0*/  UTMACCTL.PF [UR6] ;  /* 0x00000000060079b9 */ /* 0x0001e40008040000 */
[----:B------:R0:W-:Y:S02]  /*0100*/  UTMACCTL.PF [UR4] ;  /* 0x00000000040079b9 */ /* 0x0001e40008040000 */
[----:B0-----:R-:W-:Y:S01]  /*0110*/  NOP ;  /* 0x0000000000007918 */ /* 0x001fe20000000000 */
.L_x_1:
[----:B------:R-:W-:Y:S05]  /*0120*/  BSYNC B0 ;  /* 0x0000000000007941 */ /* 0x000fea0003800000 */
.L_x_0:
[----:B------:R-:W0:Y:S02]  /*0130*/  SHFL.IDX PT, R3, R0, RZ, 0x1f ;  /* 0x00001fff00037589 */ /* 0x000e2400000e0000 */
[----:B0-----:R-:W-:-:S13]  /*0140*/  ISETP.NE.AND P0, PT, R3, RZ, PT ;  /* 0x000000ff0300720c */ /* 0x001fda0003f05270 */
[----:B------:R-:W-:Y:S05]  /*0150*/  @P0 BRA `(.L_x_2) ;  /* 0x0000000000580947 */ /* 0x000fea0003800000 */
[----:B------:R-:W0:Y:S01]  /*0160*/  S2UR UR8, SR_CgaCtaId ;  /* 0x00000000000879c3 */ /* 0x000e220000008800 */
[----:B------:R-:W-:Y:S01]  /*0170*/  UMOV UR4, 0x400 ;  /* 0x0000040000047882 */ /* 0x000fe20000000000 */
[----:B------:R-:W-:Y:S01]  /*0180*/  UMOV UR5, 0x1 ;  /* 0x0000000100057882 */ /* 0x000fe20000000000 */
[----:B------:R-:W-:Y:S01]  /*0190*/  UMOV UR6, 0x8 ;  /* 0x0000000800067882 */ /* 0x000fe20000000000 */
[----:B------:R-:W-:Y:S01]  /*01a0*/  ELECT P0, URZ, PT ;  /* 0x00000000003f782f */ /* 0x000fe20003800000 */
[----:B------:R-:W-:-:S04]  /*01b0*/  UIADD3 UR6, -UR6, 0x100000, URZ ;  /* 0x0010000006067890 */ /* 0x000fc8000fffe13f */
[----:B------:R-:W-:Y:S02]  /*01c0*/  USHF.L.U32 UR7, UR6, 0xb, URZ ;  /* 0x0000000b06077899 */ /* 0x000fe4000800063f */
[----:B------:R-:W-:Y:S02]  /*01d0*/  USHF.L.U32 UR6, UR6, 0x1, URZ ;  /* 0x0000000106067899 */ /* 0x000fe4000800063f */
[----:B0-----:R-:W-:Y:S02]  /*01e0*/  ULEA UR8, UR8, UR4, 0x18 ;  /* 0x0000000408087291 */ /* 0x001fe4000f8ec03f */
[----:B------:R-:W-:-:S04]  /*01f0*/  UIADD3 UR4, -UR5, 0x100000, URZ ;  /* 0x0010000005047890 */ /* 0x000fc8000fffe13f */
[----:B------:R-:W-:Y:S02]  /*0200*/  USHF.L.U32 UR5, UR4, 0xb, URZ ;  /* 0x0000000b04057899 */ /* 0x000fe4000800063f */
[----:B------:R-:W-:Y:S01]  /*0210*/  USHF.L.U32 UR4, UR4, 0x1, URZ ;  /* 0x0000000104047899 */ /* 0x000fe2000800063f */
[----:B------:R-:W0:Y:S11]  /*0220*/  FENCE.VIEW.ASYNC.S ;  /* 0x00000000000073c6 */ /* 0x000e360000000000 */
[----:B0-----:R0:W1:Y:S01]  /*0230*/  SYNCS.EXCH.64 URZ, [UR8], UR4 ;  /* 0x00000004083f75b2 */ /* 0x0010620008000100 */
[----:B------:R0:W2:Y:S01]  /*0240*/  SYNCS.EXCH.64 URZ, [UR8+0x20], UR6 ;  /* 0x00002006083f75b2 */ /* 0x0000a20008000100 */
[----:B------:R0:W3:Y:S01]  /*0250*/  SYNCS.EXCH.64 URZ, [UR8+0x8], UR4 ;  /* 0x00000804083f75b2 */ /* 0x0000e20008000100 */
[----:B------:R0:W4:Y:S01]  /*0260*/  SYNCS.EXCH.64 URZ, [UR8+0x28], UR6 ;  /* 0x00002806083f75b2 */ /* 0x0001220008000100 */
[----:B------:R0:W0:Y:S01]  /*0270*/  SYNCS.EXCH.64 URZ, [UR8+0x10], UR4 ;  /* 0x00001004083f75b2 */ /* 0x0000220008000100 */
[----:B------:R0:W0:Y:S01]  /*0280*/  SYNCS.EXCH.64 URZ, [UR8+0x30], UR6 ;  /* 0x00003006083f75b2 */ /* 0x0000220008000100 */
[----:B------:R0:W0:Y:S01]  /*0290*/  SYNCS.EXCH.64 URZ, [UR8+0x18], UR4 ;  /* 0x00001804083f75b2 */ /* 0x0000220008000100 */
[----:B------:R0:W0:Y:S01]  /*02a0*/  SYNCS.EXCH.64 URZ, [UR8+0x38], UR6 ;  /* 0x00003806083f75b2 */ /* 0x0000220008000100 */
[----:B------:R-:W-:Y:S01]  /*02b0*/  NOP ;  /* 0x0000000000007918 */ /* 0x000fe20000000000 */
.L_x_2:
[----:B------:R-:W5:Y:S01]  /*02c0*/  SHFL.IDX PT, R0, R0, RZ, 0x1f ;  /* 0x00001fff00007589 */ /* 0x000f6200000e0000 */
[----:B------:R-:W-:Y:S01]  /*02d0*/  SHF.R.S32.HI R7, RZ, 0x1f, R94 ;  /* 0x0000001fff077819 */ /* 0x000fe2000001145e */
[----:B0-----:R-:W0:Y:S01]  /*02e0*/  S2UR UR8, SR_CTAID.X ;  /* 0x00000000000879c3 */ /* 0x001e220000002500 */
[----:B------:R-:W-:Y:S01]  /*02f0*/  ELECT P0, URZ, PT ;  /* 0x00000000003f782f */ /* 0x000fe20003800000 */
[----:B------:R-:W1:Y:S01]  /*0300*/  S2R R4, SR_CTAID.Y ;  /* 0x0000000000047919 */ /* 0x000e620000002600 */
[----:B------:R-:W-:Y:S01]  /*0310*/  LEA.HI R7, R7, R94, RZ, 0x7 ;  /* 0x0000005e07077211 */ /* 0x000fe200078f38ff */
[----:B------:R-:W-:Y:S01]  /*0320*/  ULDC UR4, c[0x0][0x154] ;  /* 0x0000550000047ab9 */ /* 0x000fe20000000800 */
[----:B------:R-:W-:Y:S01]  /*0330*/  SHF.R.S32.HI R8, RZ, 0x1f, R3 ;  /* 0x0000001fff087819 */ /* 0x000fe20000011403 */
[----:B------:R-:W-:Y:S01]  /*0340*/  NOP ;  /* 0x0000000000007918 */ /* 0x000fe20000000000 */
[----:B------:R-:W-:Y:S01]  /*0350*/  LOP3.LUT R7, R7, 0xffffff80, RZ, 0xc0, !PT ;  /* 0xffffff8007077812 */ /* 0x000fe200078ec0ff */
[----:B------:R-:W2:Y:S01]  /*0360*/  LDC R14, c[0x0][0x140] ;  /* 0x00005000ff0e7b82 */ /* 0x000ea20000000800 */
[----:B------:R-:W-:Y:S01]  /*0370*/  LEA.HI R8, R8, R3, RZ, 0x2 ;  /* 0x0000000308087211 */ /* 0x000fe200078f10ff */
[----:B------:R-:W-:-:S02]  /*0380*/  NOP ;  /* 0x0000000000007918 */ /* 0x000fc40000000000 */
[----:B------:R-:W-:Y:S01]  /*0390*/  IMAD.IADD R6, R94, 0x1, -R7 ;  /* 0x000000015e067824 */ /* 0x000fe200078e0a07 */
[----:B------:R-:W-:-:S03]  /*03a0*/  LOP3.LUT R8, R8, 0x3ffffffc, RZ, 0xc0, !PT ;  /* 0x3ffffffc08087812 */ /* 0x000fc600078ec0ff */
[----:B------:R-:W3:Y:S01]  /*03b0*/  LDC R12, c[0x0][0x144] ;  /* 0x00005100ff0c7b82 */ /* 0x000ee20000000800 */
[----:B------:R-:W-:Y:S02]  /*03c0*/  SHF.R.S32.HI R7, RZ, 0x1f, R6 ;  /* 0x0000001fff077819 */ /* 0x000fe40000011406 */
[----:B------:R-:W-:Y:S02]  /*03d0*/  LOP3.LUT P2, RZ, R6, 0x7, RZ, 0xc0, !PT ;  /* 0x0000000706ff7812 */ /* 0x000fe4000784c0ff */
[----:B------:R-:W-:Y:S01]  /*03e0*/  LEA.HI R7, R7, R6, RZ, 0x3 ;  /* 0x0000000607077211 */ /* 0x000fe200078f18ff */
[----:B------:R-:W-:Y:S01]  /*03f0*/  VIADD R6, R5, 0xffffffff ;  /* 0xffffffff05067836 */ /* 0x000fe20000000000 */
[----:B-----5:R-:W-:Y:S02]  /*0400*/  ISETP.NE.OR P0, PT, R0, RZ, !P0 ;  /* 0x000000ff0000720c */ /* 0x020fe40004705670 */
[--C-:B------:R-:W-:Y:S02]  /*0410*/  SHF.R.S32.HI R0, RZ, 0x3, R7.reuse ;  /* 0x00000003ff007819 */ /* 0x100fe40000011407 */
[----:B------:R-:W-:-:S02]  /*0420*/  SHF.R.S32.HI R7, RZ, 0x1f, R7 ;  /* 0x0000001fff077819 */ /* 0x000fc40000011407 */
[----:B------:R-:W-:Y:S02]  /*0430*/  ISETP.GE.U32.AND P5, PT, R6, 0x2, PT ;  /* 0x000000020600780c */ /* 0x000fe40003fa6070 */
[----:B------:R-:W-:Y:S02]  /*0440*/  LEA.HI R7, R7, R0, RZ, 0x2 ;  /* 0x0000000007077211 */ /* 0x000fe400078f10ff */
[----:B--2---:R-:W-:Y:S02]  /*0450*/  ISETP.EQ.U32.AND P3, PT, R14, 0x1, PT ;  /* 0x000000010e00780c */ /* 0x004fe40003f62070 */
[----:B-1----:R-:W-:Y:S01]  /*0460*/  I2FP.F32.U32 R9, R4 ;  /* 0x0000000400097245 */ /* 0x002fe20000201000 */
[----:B------:R-:W-:Y:S01]  /*0470*/  VOTEU.ALL UP0, P0 ;  /* 0x00000000003f7886 */ /* 0x000fe20000000000 */
[----:B------:R-:W-:Y:S01]  /*0480*/  LOP3.LUT R7, R7, 0xfffffffc, RZ, 0xc0, !PT ;  /* 0xfffffffc07077812 */ /* 0x000fe200078ec0ff */
[----:B------:R-:W-:Y:S02]  /*0490*/  VOTEU.ALL UP1, P0 ;  /* 0x00000000003f7886 */ /* 0x000fe40000020000 */
[----:B------:R-:W-:Y:S01]  /*04a0*/  FMUL R13, R9, UR4 ;  /* 0x00000004090d7c20 */ /* 0x000fe20008400000 */
[----:B------:R-:W-:Y:S01]  /*04b0*/  IMAD.IADD R9, R3, 0x1, -R8 ;  /* 0x0000000103097824 */ /* 0x000fe200078e0a08 */
[----:B0-----:R-:W-:Y:S01]  /*04c0*/  I2FP.F32.U32 R8, UR8 ;  /* 0x0000000800087c45 */ /* 0x001fe20008201000 */
[----:B------:R-:W-:Y:S01]  /*04d0*/  IMAD.IADD R0, R0, 0x1, -R7 ;  /* 0x0000000100007824 */ /* 0x000fe200078e0a07 */
[----:B------:R-:W0:Y:S01]  /*04e0*/  @!UP0 S2UR UR7, SR_CgaCtaId ;  /* 0x00000000000789c3 */ /* 0x000e220000008800 */
[----:B------:R-:W-:Y:S01]  /*04f0*/  ULDC UR4, c[0x0][0x150] ;  /* 0x0000540000047ab9 */ /* 0x000fe20000000800 */
[----:B------:R-:W1:Y:S01]  /*0500*/  F2I.U32.TRUNC.NTZ R13, R13 ;  /* 0x0000000d000d7305 */ /* 0x000e62000020f000 */
[----:B------:R-:W-:Y:S01]  /*0510*/  FMUL R11, R8, UR4 ;  /* 0x00000004080b7c20 */ /* 0x000fe20008400000 */
[----:B------:R-:W-:Y:S01]  /*0520*/  SHF.R.S32.HI R3, RZ, 0x1f, R2 ;  /* 0x0000001fff037819 */ /* 0x000fe20000011402 */
[----:B------:R-:W-:Y:S01]  /*0530*/  IMAD R9, R9, 0x4, R0 ;  /* 0x0000000409097824 */ /* 0x000fe200078e0200 */
[----:B------:R-:W-:Y:S01]  /*0540*/  UMOV UR4, 0x20 ;  /* 0x0000002000047882 */ /* 0x000fe20000000000 */
[----:B------:R-:W-:Y:S01]  /*0550*/  @!UP0 UMOV UR6, 0x400 ;  /* 0x0000040000068882 */ /* 0x000fe20000000000 */
[----:B------:R-:W2:Y:S01]  /*0560*/  LDC R7, c[0x0][0x148] ;  /* 0x00005200ff077b82 */ /* 0x000ea20000000800 */
[----:B------:R-:W-:Y:S01]  /*0570*/  LEA.HI R3, R3, R2, RZ, 0x2 ;  /* 0x0000000203037211 */ /* 0x000fe200078f10ff */
[----:B------:R-:W5:Y:S01]  /*0580*/  F2I.U32.TRUNC.NTZ R11, R11 ;  /* 0x0000000b000b7305 */ /* 0x000f62000020f000 */
[----:B------:R-:W-:Y:S01]  /*0590*/  IMAD.SHL.U32 R8, R9, 0x4, RZ ;  /* 0x0000000409087824 */ /* 0x000fe200078e00ff */
[----:B------:R-:W-:-:S04]  /*05a0*/  @!UP0 UIADD3 UR4, -UR4, 0x100000, URZ ;  /* 0x0010000004048890 */ /* 0x000fc8000fffe13f */
[----:B------:R-:W-:Y:S02]  /*05b0*/  @!UP0 USHF.L.U32 UR5, UR4, 0xb, URZ ;  /* 0x0000000b04058899 */ /* 0x000fe4000800063f */
[----:B------:R-:W-:Y:S01]  /*05c0*/  @!UP0 USHF.L.U32 UR4, UR4, 0x1, URZ ;  /* 0x0000000104048899 */ /* 0x000fe2000800063f */
[----:B------:R-:W-:Y:S02]  /*05d0*/  LOP3.LUT R3, R3, 0xfffffffc, RZ, 0xc0, !PT ;  /* 0xfffffffc03037812 */ /* 0x000fe400078ec0ff */
[----:B------:R-:W-:Y:S01]  /*05e0*/  LOP3.LUT R19, R9, 0xc, R8, 0x78, !PT ;  /* 0x0000000c09137812 */ /* 0x000fe200078e7808 */
[----:B-1----:R-:W-:Y:S02]  /*05f0*/  IMAD.MOV R20, RZ, RZ, -R13 ;  /* 0x000000ffff147224 */ /* 0x002fe400078e0a0d */
[----:B------:R-:W-:Y:S01]  /*0600*/  IMAD.IADD R0, R2, 0x1, -R3 ;  /* 0x0000000102007824 */ /* 0x000fe200078e0a03 */
[----:B0-----:R-:W-:Y:S01]  /*0610*/  @!UP0 ULEA UR6, UR7, UR6, 0x18 ;  /* 0x0000000607068291 */ /* 0x001fe2000f8ec03f */
[----:B-----5:R-:W-:-:S03]  /*0620*/  IMAD.MOV R11, RZ, RZ, -R11 ;  /* 0x000000ffff0b7224 */ /* 0x020fc600078e0a0b */
[----:B------:R-:W-:Y:S01]  /*0630*/  ISETP.NE.AND P1, PT, R0, 0x3, PT ;  /* 0x000000030000780c */ /* 0x000fe20003f25270 */
[----:B------:R-:W-:Y:S01]  /*0640*/  VOTEU.ALL UP0, P0 ;  /* 0x00000000003f7886 */ /* 0x000fe20000000000 */
[----:B------:R-:W-:Y:S01]  /*0650*/  ISETP.LT.U32.AND P0, PT, R19, 0x4, !P2 ;  /* 0x000000041300780c */ /* 0x000fe20005701070 */
[----:B---3--:R-:W-:Y:S01]  /*0660*/  IMAD R3, R12, R11, UR8 ;  /* 0x000000080c037e24 */ /* 0x008fe2000f8e020b */
[----:B------:R-:W-:Y:S01]  /*0670*/  ISETP.EQ.OR P1, PT, R0, RZ, !P1 ;  /* 0x000000ff0000720c */ /* 0x000fe20004f22670 */
[----:B--2---:R-:W-:Y:S01]  /*0680*/  IMAD R2, R7, R20, R4 ;  /* 0x0000001407027224 */ /* 0x004fe200078e0204 */
[C---:B------:R-:W-:Y:S02]  /*0690*/  ISETP.NE.AND P2, PT, R5.reuse, RZ, PT ;  /* 0x000000ff0500720c */ /* 0x040fe40003f45270 */
[----:B------:R-:W-:Y:S01]  /*06a0*/  ISETP.EQ.AND P1, PT, R5, RZ, P1 ;  /* 0x000000ff0500720c */ /* 0x000fe20000f22270 */
[----:B------:R-:W0:Y:S02]  /*06b0*/  FENCE.VIEW.ASYNC.S ;  /* 0x00000000000073c6 */ /* 0x000e240000000000 */
[----:B0-----:R0:W1:Y:S01]  /*06c0*/  @!UP0 SYNCS.EXCH.64 URZ, [UR6+0x50], UR4 ;  /* 0x00005004063f85b2 */ /* 0x0010620008000100 */
[----:B------:R-:W-:-:S02]  /*06d0*/  ISETP.NE.AND P4, PT, R2, R19, PT ;  /* 0x000000130200720c */ /* 0x000fc40003f85270 */
[----:B------:R-:W-:Y:S02]  /*06e0*/  SEL R18, RZ, 0x1, !P1 ;  /* 0x00000001ff127807 */ /* 0x000fe40004800000 */
[----:B------:R-:W-:Y:S02]  /*06f0*/  ISETP.EQ.OR P4, PT, R3, RZ, !P4 ;  /* 0x000000ff0300720c */ /* 0x000fe40006782670 */
[----:B------:R-:W-:Y:S02]  /*0700*/  LOP3.LUT R11, R94, 0x7f, RZ, 0xc0, !PT ;  /* 0x0000007f5e0b7812 */ /* 0x000fe400078ec0ff */
[----:B------:R-:W-:Y:S02]  /*0710*/  PLOP3.LUT P0, PT, P0, P4, PT, 0x80, 0x0 ;  /* 0x000000000000781c */ /* 0x000fe40000709070 */
[----:B------:R-:W-:Y:S02]  /*0720*/  SEL R18, R18, 0x2, P5 ;  /* 0x0000000212127807 */ /* 0x000fe40002800000 */
[----:B------:R-:W-:Y:S01]  /*0730*/  P2R R102, PR, RZ, 0x1 ;  /* 0x00000001ff667803 */ /* 0x000fe20000000000 */
[----:B------:R0:W2:Y:S01]  /*0740*/  @!UP1 SYNCS.EXCH.64 URZ, [UR6+0x58], UR4 ;  /* 0x00005804063f95b2 */ /* 0x0000a20008000100 */
[----:B------:R-:W-:Y:S01]  /*0750*/  NOP ;  /* 0x0000000000007918 */ /* 0x000fe20000000000 */
[----:B------:R-:W-:Y:S06]  /*0760*/  @!P3 BRA `(.L_x_3) ;  /* 0x000000000008b947 */ /* 0x000fec0003800000 */
[----:B-12-4-:R-:W-:Y:S01]  /*0770*/  UCGABAR_ARV ;  /* 0x00000000000079c7 */ /* 0x016fe20008000000 */
[----:B------:R-:W-:Y:S05]  /*0780*/  BRA `(.L_x_4) ;  /* 0x0000000000047947 */ /* 0x000fea0003800000 */
.L_x_3:
[----:B-12-4-:R-:W-:Y:S01]  /*0790*/  NOP ;  /* 0x0000000000007918 */ /* 0x016fe20000000000 */
.L_x_4:
[----:B------:R-:W1:Y:S01]  /*07a0*/  LDC R2, c[0x0][0x65c] ;  /* 0x00019700ff027b82 */ /* 0x000e620000000800 */
[----:B------:R-:W-:Y:S02]  /*07b0*/  IMAD.U32 R8, RZ, RZ, UR8 ;  /* 0x00000008ff087e24 */ /* 0x000fe4000f8e00ff */
[----:B------:R-:W-:Y:S01]  /*07c0*/  IMAD.MOV.U32 R9, RZ, RZ, RZ ;  /* 0x000000ffff097224 */ /* 0x000fe200078e00ff */
[----:B-1----:R-:W-:-:S04]  /*07d0*/  ISETP.NE.AND P1, PT, R2, 0x1, PT ;  /* 0x000000010200780c */ /* 0x002fc80003f25270 */
[----:B------:R-:W-:-:S09]  /*07e0*/  P2R R5, PR, RZ, 0x2 ;  /* 0x00000002ff057803 */ /* 0x000fd20000000000 */
[----:B------:R-:W1:Y:S01]  /*07f0*/  @P1 LDC R17, c[0x0][0x10] ;  /* 0x00000400ff111b82 */ /* 0x000e620000000800 */
[----:B------:R-:W-:Y:S02]  /*0800*/  @P1 IMAD.MOV.U32 R5, RZ, RZ, RZ ;  /* 0x000000ffff051224 */ /* 0x000fe400078e00ff */
[----:B------:R-:W-:-:S05]  /*0810*/  @P1 IMAD.MOV.U32 R15, RZ, RZ, RZ ;  /* 0x000000ffff0f1224 */ /* 0x000fca00078e00ff */
[----:B------:R-:W2:Y:S01]  /*0820*/  @!P1 LDC R13, c[0x0][0xc] ;  /* 0x00000300ff0d9b82 */ /* 0x000ea20000000800 */
[----:B0-----:R-:W-:Y:S01]  /*0830*/  ULDC UR4, c[0x0][0xc] ;  /* 0x0000030000047ab9 */ /* 0x001fe20000000800 */
[----:B------:R-:W-:Y:S01]  /*0840*/  ULDC UR5, c[0x0][0x10] ;  /* 0x0000040000057ab9 */ /* 0x000fe20000000800 */
[----:B------:R-:W-:Y:S01]  /*0850*/  ULDC UR6, c[0x0][0x14] ;  /* 0x0000050000067ab9 */ /* 0x000fe20000000800 */
[----:B------:R-:W-:-:S04]  /*0860*/  UIMAD.WIDE.U32 UR4, UR4, UR5, URZ ;  /* 0x00000005040472a5 */ /* 0x000fc8000f8e003f */
[----:B------:R-:W-:Y:S02]  /*0870*/  UIMAD.WIDE.U32 UR38, UR4, UR6, URZ ;  /* 0x00000006042672a5 */ /* 0x000fe4000f8e003f */
[----:B------:R-:W-:-:S04]  /*0880*/  UIMAD UR41, UR5, UR6, URZ ;  /* 0x00000006052972a4 */ /* 0x000fc8000f8e023f */
[----:B------:R-:W-:Y:S01]  /*0890*/  UIADD3 UR41, UR39, UR41, URZ ;  /* 0x0000002927297290 */ /* 0x000fe2000fffe03f */
[----:B-1----:R-:W-:-:S04]  /*08a0*/  @P1 IMAD.WIDE.U32 R16, R17, UR8, R4 ;  /* 0x0000000811101c25 */ /* 0x002fc8000f8e0004 */
[----:B------:R-:W-:Y:S02]  /*08b0*/  @P1 IMAD.IADD R17, R17, 0x1, R15 ;  /* 0x0000000111111824 */ /* 0x000fe400078e020f */
[----:B--2---:R-:W-:-:S04]  /*08c0*/  @!P1 IMAD.WIDE.U32 R8, R4, R13, R8 ;  /* 0x0000000d04089225 */ /* 0x004fc800078e0008 */
[----:B------:R-:W-:Y:S02]  /*08d0*/  @!P1 IMAD.MOV.U32 R16, RZ, RZ, R8 ;  /* 0x000000ffff109224 */ /* 0x000fe400078e0008 */
[----:B------:R-:W-:Y:S01]  /*08e0*/  @!P1 IMAD.MOV.U32 R17, RZ, RZ, R9 ;  /* 0x000000ffff119224 */ /* 0x000fe200078e0009 */
[----:B------:R-:W-:Y:S06]  /*08f0*/  @!P3 BRA `(.L_x_5) ;  /* 0x00000000000cb947 */ /* 0x000fec0003800000 */
[----:B------:R-:W-:Y:S01]  /*0900*/  UCGABAR_WAIT ;  /* 0x0000000000007dc7 */ /* 0x000fe20008000000 */
[----:B------:R-:W-:Y:S01]  /*0910*/  CCTL.IVALL ;  /* 0x00000000ff00798f */ /* 0x000fe20002000000 */
[----:B------:R-:W-:Y:S05]  /*0920*/  BRA `(.L_x_6) ;  /* 0x0000000000047947 */ /* 0x000fea0003800000 */
.L_x_5:
[----:B------:R-:W-:Y:S06]  /*0930*/  BAR.SYNC.DEFER_BLOCKING 0x0 ;  /* 0x0000000000007b1d */ /* 0x000fec0000010000 */
.L_x_6:
[----:B------:R-:W-:Y:S05]  /*0940*/  @!P2 BRA `(.L_x_7) ;  /* 0x0000005c007ca947 */ /* 0x000fea0003800000 */
[----:B------:R-:W-:-:S13]  /*0950*/  ISETP.GT.U32.AND P0, PT, R6, 0x1, PT ;  /* 0x000000010600780c */ /* 0x000fda0003f04070 */
[----:B------:R-:W-:Y:S05]  /*0960*/  @P0 EXIT ;  /* 0x000000000000094d */ /* 0x000fea0003800000 */
[----:B------:R-:W-:Y:S01]  /*0970*/  ULDC.64 UR4, c[0x0][0x650] ;  /* 0x0001940000047ab9 */ /* 0x000fe20000000a00 */
[----:B------:R-:W-:Y:S01]  /*0980*/  PRMT R0, RZ, 0x7610, R0 ;  /* 0x00007610ff007816 */ /* 0x000fe20000000000 */
[----:B------:R-:W-:Y:S01]  /*0990*/  IMAD.MOV.U32 R101, RZ, RZ, -0x1 ;  /* 0xffffffffff657424 */ /* 0x000fe200078e00ff */
[----:B------:R-:W-:Y:S01]  /*09a0*/  ISETP.GE.U32.AND P0, PT, R16, UR4, PT ;  /* 0x0000000410007c0c */ /* 0x000fe2000bf06070 */
[----:B------:R-:W-:Y:S02]  /*09b0*/  IMAD.MOV.U32 R100, RZ, RZ, -0x1 ;  /* 0xffffffffff647424 */ /* 0x000fe400078e00ff */
[----:B------:R-:W-:Y:S01]  /*09c0*/  IMAD.MOV.U32 R99, RZ, RZ, -0x1 ;  /* 0xffffffffff637424 */ /* 0x000fe200078e00ff */
[----:B------:R-:W-:-:S13]  /*09d0*/  ISETP.GE.U32.AND.EX P0, PT, R17, UR5, PT, P0 ;  /* 0x0000000511007c0c */ /* 0x000fda000bf06100 */
[----:B------:R-:W-:Y:S05]  /*09e0*/  @P0 BRA `(.L_x_8) ;  /* 0x0000000400280947 */ /* 0x000fea0003800000 */
[----:B------:R-:W0:Y:S01]  /*09f0*/  LDC.64 R22, c[0x0][0x628] ;  /* 0x00018a00ff167b82 */ /* 0x000e220000000a00 */
[----:B------:R-:W-:Y:S02]  /*0a00*/  IMAD.MOV.U32 R8, RZ, RZ, R16 ;  /* 0x000000ffff087224 */ /* 0x000fe400078e0010 */
[----:B------:R-:W-:-:S05]  /*0a10*/  IMAD.MOV.U32 R9, RZ, RZ, R17 ;  /* 0x000000ffff097224 */ /* 0x000fca00078e0011 */
[----:B------:R-:W1:Y:S08]  /*0a20*/  LDC R0, c[0x0][0x630] ;  /* 0x00018c00ff007b82 */ /* 0x000e700000000800 */
[----:B------:R-:W2:Y:S01]  /*0a30*/  LDC.64 R24, c[0x0][0x620] ;  /* 0x00018800ff187b82 */ /* 0x000ea20000000a00 */
[----:B0-----:R-:W-:-:S04]  /*0a40*/  ISETP.NE.U32.AND P0, PT, R22, RZ, PT ;  /* 0x000000ff1600720c */ /* 0x001fc80003f05070 */
[----:B------:R-:W-:-:S13]  /*0a50*/  ISETP.NE.AND.EX P0, PT, R23, RZ, PT, P0 ;  /* 0x000000ff1700720c */ /* 0x000fda0003f05300 */
[----:B-12---:R-:W-:Y:S05]  /*0a60*/  @!P0 BRA `(.L_x_9) ;  /* 0x0000000000288947 */ /* 0x006fea0003800000 */
[----:B------:R-:W0:Y:S02]  /*0a70*/  LDC R15, c[0x0][0x634] ;  /* 0x00018d00ff0f7b82 */ /* 0x000e240000000800 */
[----:B0-----:R-:W-:-:S05]  /*0a80*/  IADD3 R15, P0, R16, R15, RZ ;  /* 0x0000000f100f7210 */ /* 0x001fca0007f1e0ff */
[----:B------:R-:W-:-:S04]  /*0a90*/  IMAD.X R21, RZ, RZ, R17, P0 ;  /* 0x000000ffff157224 */ /* 0x000fc800000e0611 */
[----:B------:R-:W-:-:S04]  /*0aa0*/  IMAD.WIDE.U32 R8, R21, R22, RZ ;  /* 0x0000001615087225 */ /* 0x000fc800078e00ff */
[----:B------:R-:W-:-:S04]  /*0ab0*/  IMAD.WIDE.U32 R12, P0, R15, R23, R8 ;  /* 0x000000170f0c7225 */ /* 0x000fc80007800008 */
[----:B------:R-:W-:-:S04]  /*0ac0*/  IMAD.WIDE.U32 R8, R15, R22, RZ ;  /* 0x000000160f087225 */ /* 0x000fc800078e00ff */
[----:B------:R-:W-:Y:S01]  /*0ad0*/  IMAD.X R15, RZ, RZ, RZ, P0 ;  /* 0x000000ffff0f7224 */ /* 0x000fe200000e06ff */
[----:B------:R-:W-:Y:S01]  /*0ae0*/  IADD3 RZ, P0, R9, R12, RZ ;  /* 0x0000000c09ff7210 */ /* 0x000fe20007f1e0ff */
[----:B------:R-:W-:-:S04]  /*0af0*/  IMAD.MOV.U32 R14, RZ, RZ, R13 ;  /* 0x000000ffff0e7224 */ /* 0x000fc800078e000d */
[----:B------:R-:W-:-:S08]  /*0b00*/  IMAD.WIDE.U32.X R8, R21, R23, R14, P0 ;  /* 0x0000001715087225 */ /* 0x000fd000000e040e */
.L_x_9:
[----:B------:R-:W0:Y:S01]  /*0b10*/  LDC.64 R22, c[0x0][0x640] ;  /* 0x00019000ff167b82 */ /* 0x000e220000000a00 */
[--C-:B------:R-:W-:Y:S01]  /*0b20*/  SHF.R.U64 R99, R8, R0, R9.reuse ;  /* 0x0000000008637219 */ /* 0x100fe20000001209 */
[----:B------:R-:W-:Y:S01]  /*0b30*/  IMAD R28, R7, R20, R4 ;  /* 0x00000014071c7224 */ /* 0x000fe200078e0204 */
[----:B------:R-:W-:Y:S02]  /*0b40*/  SHF.R.U32.HI R0, RZ, R0, R9 ;  /* 0x00000000ff007219 */ /* 0x000fe40000011609 */
[----:B------:R-:W-:-:S03]  /*0b50*/  IADD3 R5, P0, RZ, -R99, RZ ;  /* 0x80000063ff057210 */ /* 0x000fc60007f1e0ff */
[----:B------:R-:W1:Y:S02]  /*0b60*/  LDC R6, c[0x0][0x618] ;  /* 0x00018600ff067b82 */ /* 0x000e640000000800 */
[----:B------:R-:W-:-:S04]  /*0b70*/  IMAD.X R9, RZ, RZ, ~R0, P0 ;  /* 0x000000ffff097224 */ /* 0x000fc800000e0e00 */
[-C--:B------:R-:W-:Y:S02]  /*0b80*/  IMAD R0, R9, R24.reuse, RZ ;  /* 0x0000001809007224 */ /* 0x080fe400078e02ff */
[----:B------:R-:W2:Y:S01]  /*0b90*/  LDC R13, c[0x0][0x608] ;  /* 0x00018200ff0d7b82 */ /* 0x000ea20000000800 */
[----:B------:R-:W-:-:S04]  /*0ba0*/  IMAD.WIDE.U32 R8, R5, R24, R16 ;  /* 0x0000001805087225 */ /* 0x000fc800078e0010 */
[----:B------:R-:W-:Y:S02]  /*0bb0*/  IMAD R5, R5, R25, R0 ;  /* 0x0000001905057224 */ /* 0x000fe400078e0200 */
[----:B------:R-:W-:Y:S01]  /*0bc0*/  IMAD.MOV.U32 R25, RZ, RZ, 0x1 ;  /* 0x00000001ff197424 */ /* 0x000fe200078e00ff */
[----:B------:R-:W3:Y:S01]  /*0bd0*/  LDC R14, c[0x0][0x658] ;  /* 0x00019600ff0e7b82 */ /* 0x000ee20000000800 */
[----:B0-----:R-:W-:Y:S01]  /*0be0*/  ISETP.NE.U32.AND P0, PT, R22, RZ, PT ;  /* 0x000000ff1600720c */ /* 0x001fe20003f05070 */
[----:B------:R-:W-:Y:S02]  /*0bf0*/  IMAD.IADD R5, R9, 0x1, R5 ;  /* 0x0000000109057824 */ /* 0x000fe400078e0205 */
[----:B------:R-:W-:Y:S01]  /*0c00*/  IMAD.MOV.U32 R9, RZ, RZ, -0x1 ;  /* 0xffffffffff097424 */ /* 0x000fe200078e00ff */
[----:B------:R-:W-:-:S03]  /*0c10*/  ISETP.NE.AND.EX P0, PT, R23, RZ, PT, P0 ;  /* 0x000000ff1700720c */ /* 0x000fc60003f05300 */
[----:B------:R-:W0:Y:S01]  /*0c20*/  LDC R21, c[0x0][0x600] ;  /* 0x00018000ff157b82 */ /* 0x000e220000000800 */
[-CC-:B-1----:R-:W-:Y:S02]  /*0c30*/  SHF.R.U64 R15, R8, R6.reuse, R5.reuse ;  /* 0x00000006080f7219 */ /* 0x182fe40000001205 */
[----:B------:R-:W-:-:S05]  /*0c40*/  SHF.R.U32.HI R0, RZ, R6, R5 ;  /* 0x00000006ff007219 */ /* 0x000fca0000011605 */
[----:B------:R-:W1:Y:S01]  /*0c50*/  LDC R24, c[0x0][0x648] ;  /* 0x00019200ff187b82 */ /* 0x000e620000000800 */
[-CC-:B--2---:R-:W-:Y:S02]  /*0c60*/  SHF.R.U64 R29, R15, R13.reuse, R0.reuse ;  /* 0x0000000d0f1d7219 */ /* 0x184fe40000001200 */
[----:B------:R-:W-:-:S05]  /*0c70*/  SHF.R.U32.HI R5, RZ, R13, R0 ;  /* 0x0000000dff057219 */ /* 0x000fca0000011600 */
[----:B------:R-:W2:Y:S01]  /*0c80*/  LDC R26, c[0x0][0x638] ;  /* 0x00018e00ff1a7b82 */ /* 0x000ea20000000800 */
[-CC-:B---3--:R-:W-:Y:S02]  /*0c90*/  SHF.R.U64 R20, R29, R14.reuse, R5.reuse ;  /* 0x0000000e1d147219 */ /* 0x188fe40000001205 */
[-C--:B------:R-:W-:Y:S02]  /*0ca0*/  SHF.L.U32 R0, R9, R14.reuse, RZ ;  /* 0x0000000e09007219 */ /* 0x080fe400000006ff */
[----:B------:R-:W-:Y:S01]  /*0cb0*/  SHF.R.U32.HI R5, RZ, R14, R5 ;  /* 0x0000000eff057219 */ /* 0x000fe20000011605 */
[----:B------:R-:W-:Y:S01]  /*0cc0*/  IMAD.MOV.U32 R4, RZ, RZ, R20 ;  /* 0x000000ffff047224 */ /* 0x000fe200078e0014 */
[----:B------:R-:W-:Y:S01]  /*0cd0*/  LOP3.LUT R12, RZ, R0, RZ, 0x33, !PT ;  /* 0x00000000ff0c7212 */ /* 0x000fe200078e33ff */
[----:B------:R-:W3:Y:S01]  /*0ce0*/  LDC R27, c[0x0][0x610] ;  /* 0x00018400ff1b7b82 */ /* 0x000ee20000000800 */
[----:B------:R-:W-:Y:S05]  /*0cf0*/  @!P0 BRA `(.L_x_10) ;  /* 0x0000000000288947 */ /* 0x000fea0003800000 */
[----:B------:R-:W4:Y:S02]  /*0d00*/  LDC R9, c[0x0][0x64c] ;  /* 0x00019300ff097b82 */ /* 0x000f240000000800 */
[----:B----4-:R-:W-:-:S05]  /*0d10*/  IADD3 R9, P0, R20, R9, RZ ;  /* 0x0000000914097210 */ /* 0x010fca0007f1e0ff */
        /* <DEDUP_REMOVED lines=8> */
.L_x_10:
[----:B-1----:R-:W-:Y:S01]  /*0da0*/  SHF.R.U64 R4, R4, R24, R5 ;  /* 0x0000001804047219 */ /* 0x002fe20000001205 */
[----:B0-----:R-:W-:Y:S01]  /*0db0*/  VIADD R6, R21, 0xffffffff ;  /* 0xffffffff15067836 */ /* 0x001fe20000000000 */
[----:B------:R-:W-:Y:S02]  /*0dc0*/  SHF.L.U32 R0, R25, R14, RZ ;  /* 0x0000000e19007219 */ /* 0x000fe400000006ff */
[----:B------:R-:W-:Y:S01]  /*0dd0*/  LOP3.LUT R5, R29, R12, RZ, 0xc0, !PT ;  /* 0x0000000c1d057212 */ /* 0x000fe200078ec0ff */
[----:B------:R-:W-:Y:S01]  /*0de0*/  IMAD.MOV R7, RZ, RZ, -R4 ;  /* 0x000000ffff077224 */ /* 0x000fe200078e0a04 */
[----:B------:R-:W-:Y:S02]  /*0df0*/  SEL R3, R3, R28, !P1 ;  /* 0x0000001c03037207 */ /* 0x000fe40004800000 */
[----:B------:R-:W-:Y:S01]  /*0e00*/  LOP3.LUT R6, R15, R6, RZ, 0xc0, !PT ;  /* 0x000000060f067212 */ /* 0x000fe200078ec0ff */
[----:B------:R-:W-:Y:S02]  /*0e10*/  IMAD R4, R0, R4, R5 ;  /* 0x0000000400047224 */ /* 0x000fe400078e0205 */
[----:B--2---:R-:W-:-:S02]  /*0e20*/  IMAD R0, R7, R26, R20 ;  /* 0x0000001a07007224 */ /* 0x004fc400078e0214 */
[----:B---3--:R-:W-:Y:S02]  /*0e30*/  IMAD R3, R4, R27, R3 ;  /* 0x0000001b04037224 */ /* 0x008fe400078e0203 */
[----:B------:R-:W-:Y:S02]  /*0e40*/  IMAD.MOV.U32 R5, RZ, RZ, 0x1 ;  /* 0x00000001ff057424 */ /* 0x000fe400078e00ff */
[----:B------:R-:W-:-:S03]  /*0e50*/  IMAD R4, R0, R21, R6 ;  /* 0x0000001500047224 */ /* 0x000fc600078e0206 */
[----:B------:R-:W-:Y:S02]  /*0e60*/  PRMT R0, R5, 0x7610, R0 ;  /* 0x0000761005007816 */ /* 0x000fe40000000000 */
[----:B------:R-:W-:Y:S02]  /*0e70*/  SEL R100, R4, R3, !P1 ;  /* 0x0000000304647207 */ /* 0x000fe40004800000 */
[----:B------:R-:W-:-:S07]  /*0e80*/  SEL R101, R3, R4, !P1 ;  /* 0x0000000403657207 */ /* 0x000fce0004800000 */
.L_x_8:
[----:B------:R-:W-:-:S08]  /*0e90*/  NOP ;  /* 0x0000000000007918 */ /* 0x000fd00000000000 */
[----:B------:R-:W0:Y:S02]  /*0ea0*/  USETMAXREG.TRY_ALLOC.CTAPOOL UP0, 0xe8 ;  /* 0x000000e8000079c8 */ /* 0x000e240008000600 */
[----:B0-----:R-:W-:-:S13]  /*0eb0*/  PLOP3.LUT P0, PT, PT, PT, UP0, 0x80, 0x0 ;  /* 0x000000000000781c */ /* 0x001fda0003f0f008 */
[----:B------:R-:W-:Y:S05]  /*0ec0*/  @!P0 BRA `(.L_x_8) ;  /* 0xfffffffc00f08947 */ /* 0x000fea000383ffff */
[----:B------:R-:W-:Y:S01]  /*0ed0*/  ULDC.64 UR4, c[0x0][0x598] ;  /* 0x0001660000047ab9 */ /* 0x000fe20000000a00 */
[----:B------:R-:W-:Y:S01]  /*0ee0*/  ULDC.64 UR36, c[0x0][0x208] ;  /* 0x0000820000247ab9 */ /* 0x000fe20000000a00 */
[----:B------:R-:W-:-:S04]  /*0ef0*/  ISETP.NE.U32.AND P0, PT, RZ, UR4, PT ;  /* 0x00000004ff007c0c */ /* 0x000fc8000bf05070 */
[----:B------:R-:W-:-:S13]  /*0f00*/  ISETP.NE.AND.EX P0, PT, RZ, UR5, PT, P0 ;  /* 0x00000005ff007c0c */ /* 0x000fda000bf05300 */
[----:B------:R-:W-:Y:S05]  /*0f10*/  @!P0 BRA `(.L_x_11) ;  /* 0x00000000001c8947 */ /* 0x000fea0003800000 */
[----:B------:R-:W0:Y:S02]  /*0f20*/  LDC.64 R4, c[0x0][0x598] ;  /* 0x00016600ff047b82 */ /* 0x000e240000000a00 */
[----:B0-----:R-:W2:Y:S02]  /*0f30*/  LDG.E.64 R4, desc[UR36][R4.64] ;  /* 0x0000002404047981 */ /* 0x001ea4000c1e1b00 */
[----:B--2---:R-:W-:-:S04]  /*0f40*/  ISETP.NE.U32.AND P0, PT, R4, RZ, PT ;  /* 0x000000ff0400720c */ /* 0x004fc80003f05070 */
[----:B------:R-:W-:-:S13]  /*0f50*/  ISETP.NE.AND.EX P0, PT, R5, RZ, PT, P0 ;  /* 0x000000ff0500720c */ /* 0x000fda0003f05300 */
[----:B------:R-:W-:Y:S05]  /*0f60*/  @!P0 BRA `(.L_x_11) ;  /* 0x0000000000088947 */ /* 0x000fea0003800000 */
[----:B------:R0:W5:Y:S01]  /*0f70*/  LD.E R88, desc[UR36][R4.64] ;  /* 0x0000002404587980 */ /* 0x000162000c101900 */
[----:B------:R-:W-:Y:S05]  /*0f80*/  BRA `(.L_x_12) ;  /* 0x0000000000247947 */ /* 0x000fea0003800000 */
.L_x_11:
[----:B------:R-:W-:Y:S02]  /*0f90*/  ULDC.64 UR4, c[0x0][0x588] ;  /* 0x0001620000047ab9 */ /* 0x000fe40000000a00 */
[----:B------:R-:W-:-:S04]  /*0fa0*/  ISETP.NE.U32.AND P0, PT, RZ, UR4, PT ;  /* 0x00000004ff007c0c */ /* 0x000fc8000bf05070 */
[----:B------:R-:W-:-:S13]  /*0fb0*/  ISETP.NE.AND.EX P0, PT, RZ, UR5, PT, P0 ;  /* 0x00000005ff007c0c */ /* 0x000fda000bf05300 */
[----:B------:R-:W-:Y:S05]  /*0fc0*/  @!P0 BRA `(.L_x_13) ;  /* 0x00000000000c8947 */ /* 0x000fea0003800000 */
[----:B------:R-:W0:Y:S02]  /*0fd0*/  LDC.64 R88, c[0x0][0x588] ;  /* 0x00016200ff587b82 */ /* 0x000e240000000a00 */
[----:B0-----:R1:W5:Y:S01]  /*0fe0*/  LDG.E R88, desc[UR36][R88.64] ;  /* 0x0000002458587981 */ /* 0x001362000c1e1900 */
[----:B------:R-:W-:Y:S05]  /*0ff0*/  BRA `(.L_x_12) ;  /* 0x0000000000087947 */ /* 0x000fea0003800000 */
.L_x_13:
[----:B------:R-:W-:Y:S02]  /*1000*/  ULDC UR4, c[0x0][0x580] ;  /* 0x0001600000047ab9 */ /* 0x000fe40000000800 */
[----:B------:R-:W-:-:S07]  /*1010*/  IMAD.U32 R88, RZ, RZ, UR4 ;  /* 0x00000004ff587e24 */ /* 0x000fce000f8e00ff */
.L_x_12:
[----:B------:R-:W-:Y:S02]  /*1020*/  ULDC.64 UR4, c[0x0][0x5a0] ;  /* 0x0001680000047ab9 */ /* 0x000fe40000000a00 */
[----:B------:R-:W-:-:S04]  /*1030*/  ISETP.NE.U32.AND P0, PT, RZ, UR4, PT ;  /* 0x00000004ff007c0c */ /* 0x000fc8000bf05070 */
[----:B------:R-:W-:-:S13]  /*1040*/  ISETP.NE.AND.EX P0, PT, RZ, UR5, PT, P0 ;  /* 0x00000005ff007c0c */ /* 0x000fda000bf05300 */
[----:B------:R-:W-:Y:S05]  /*1050*/  @!P0 BRA `(.L_x_14) ;  /* 0x00000000001c8947 */ /* 0x000fea0003800000 */
[----:B0-----:R-:W0:Y:S02]  /*1060*/  LDC.64 R4, c[0x0][0x5a0] ;  /* 0x00016800ff047b82 */ /* 0x001e240000000a00 */
[----:B0-----:R-:W2:Y:S02]  /*1070*/  LDG.E.64 R4, desc[UR36][R4.64] ;  /* 0x0000002404047981 */ /* 0x001ea4000c1e1b00 */
[----:B--2---:R-:W-:-:S04]  /*1080*/  ISETP.NE.U32.AND P0, PT, R4, RZ, PT ;  /* 0x000000ff0400720c */ /* 0x004fc80003f05070 */
[----:B------:R-:W-:-:S13]  /*1090*/  ISETP.NE.AND.EX P0, PT, R5, RZ, PT, P0 ;  /* 0x000000ff0500720c */ /* 0x000fda0003f05300 */
[----:B------:R-:W-:Y:S05]  /*10a0*/  @!P0 BRA `(.L_x_14) ;  /* 0x0000000000088947 */ /* 0x000fea0003800000 */
[----:B-1----:R0:W5:Y:S01]  /*10b0*/  LD.E R89, desc[UR36][R4.64] ;  /* 0x0000002404597980 */ /* 0x002162000c101900 */
[----:B------:R-:W-:Y:S05]  /*10c0*/  BRA `(.L_x_15) ;  /* 0x0000000000247947 */ /* 0x000fea0003800000 */
.L_x_14:
[----:B------:R-:W-:Y:S02]  /*10d0*/  ULDC.64 UR4, c[0x0][0x590] ;  /* 0x0001640000047ab9 */ /* 0x000fe40000000a00 */
[----:B------:R-:W-:-:S04]  /*10e0*/  ISETP.NE.U32.AND P0, PT, RZ, UR4, PT ;  /* 0x00000004ff007c0c */ /* 0x000fc8000bf05070 */
[----:B------:R-:W-:-:S13]  /*10f0*/  ISETP.NE.AND.EX P0, PT, RZ, UR5, PT, P0 ;  /* 0x00000005ff007c0c */ /* 0x000fda000bf05300 */
[----:B------:R-:W-:Y:S05]  /*1100*/  @!P0 BRA `(.L_x_16) ;  /* 0x00000000000c8947 */ /* 0x000fea0003800000 */
[----:B0-----:R-:W1:Y:S02]  /*1110*/  LDC.64 R4, c[0x0][0x590] ;  /* 0x00016400ff047b82 */ /* 0x001e640000000a00 */
[----:B-1----:R1:W5:Y:S01]  /*1120*/  LDG.E R89, desc[UR36][R4.64] ;  /* 0x0000002404597981 */ /* 0x002362000c1e1900 */
[----:B------:R-:W-:Y:S05]  /*1130*/  BRA `(.L_x_15) ;  /* 0x0000000000087947 */ /* 0x000fea0003800000 */
.L_x_16:
[----:B------:R-:W-:Y:S02]  /*1140*/  ULDC UR4, c[0x0][0x584] ;  /* 0x0001610000047ab9 */ /* 0x000fe40000000800 */
[----:B-1----:R-:W-:-:S07]  /*1150*/  IMAD.U32 R89, RZ, RZ, UR4 ;  /* 0x00000004ff597e24 */ /* 0x002fce000f8e00ff */
.L_x_15:
[----:B------:R-:W-:-:S13]  /*1160*/  LOP3.LUT P0, RZ, R0, 0xff, RZ, 0xc0, !PT ;  /* 0x000000ff00ff7812 */ /* 0x000fda000780c0ff */
[----:B------:R-:W-:Y:S05]  /*1170*/  @!P0 EXIT ;  /* 0x000000000000894d */ /* 0x000fea0003800000 */
[----:B------:R-:W2:Y:S01]  /*1180*/  LDC R92, c[0x0][0x658] ;  /* 0x00019600ff5c7b82 */ /* 0x000ea20000000800 */
[----:B------:R-:W-:Y:S01]  /*1190*/  ULDC.64 UR6, c[0x0][0x288] ;  /* 0x0000a20000067ab9 */ /* 0x000fe20000000a00 */
[----:B------:R-:W-:Y:S01]  /*11a0*/  LOP3.LUT R10, R10, 0x1, RZ, 0xc0, !PT ;  /* 0x000000010a0a7812 */ /* 0x000fe200078ec0ff */
[----:B------:R-:W-:Y:S01]  /*11b0*/  UIADD3 UR4, UR7, 0x3f, URZ ;  /* 0x0000003f07047890 */ /* 0x000fe2000fffe03f */
[----:B------:R-:W-:Y:S01]  /*11c0*/  SHF.R.U32.HI R0, RZ, 0x2, R94 ;  /* 0x00000002ff007819 */ /* 0x000fe2000001165e */
[----:B01----:R-:W-:Y:S01]  /*11d0*/  IMAD.MOV.U32 R5, RZ, RZ, -0x1 ;  /* 0xffffffffff057424 */ /* 0x003fe200078e00ff */
[----:B------:R-:W-:Y:S01]  /*11e0*/  SHF.R.U32.HI R11, RZ, 0x1, R11 ;  /* 0x00000001ff0b7819 */ /* 0x000fe2000001160b */
[----:B------:R-:W-:Y:S01]  /*11f0*/  USHF.R.S32.HI UR5, URZ, 0x1f, UR4 ;  /* 0x0000001f3f057899 */ /* 0x000fe20008011404 */
[----:B------:R-:W0:Y:S01]  /*1200*/  LDC.64 R90, c[0x0][0x5c8] ;  /* 0x00017200ff5a7b82 */ /* 0x000e220000000a00 */
[----:B------:R-:W-:Y:S01]  /*1210*/  IMAD.SHL.U32 R3, R10, 0x40, RZ ;  /* 0x000000400a037824 */ /* 0x000fe200078e00ff */
[----:B------:R-:W-:Y:S01]  /*1220*/  LOP3.LUT R0, R0, 0x7, RZ, 0xc0, !PT ;  /* 0x0000000700007812 */ /* 0x000fe200078ec0ff */
[----:B------:R-:W-:Y:S01]  /*1230*/  ULEA.HI UR5, UR5, UR4, URZ, 0x6 ;  /* 0x0000000405057291 */ /* 0x000fe2000f8f303f */
[----:B------:R-:W-:Y:S01]  /*1240*/  LOP3.LUT R11, R11, 0x30, RZ, 0xc0, !PT ;  /* 0x000000300b0b7812 */ /* 0x000fe200078ec0ff */
[----:B------:R-:W-:Y:S01]  /*1250*/  IMAD.MOV.U32 R7, RZ, RZ, 0x1 ;  /* 0x00000001ff077424 */ /* 0x000fe200078e00ff */
[--C-:B------:R-:W-:Y:S01]  /*1260*/  LOP3.LUT R22, R3, 0x40, R0.reuse, 0xe2, !PT ;  /* 0x0000004003167812 */ /* 0x100fe200078ee200 */
[----:B------:R-:W-:Y:S01]  /*1270*/  USHF.R.S32.HI UR43, URZ, 0x6, UR5 ;  /* 0x000000063f2b7899 */ /* 0x000fe20008011405 */
[----:B------:R-:W1:Y:S01]  /*1280*/  LDC R96, c[0x0][0x600] ;  /* 0x00018000ff607b82 */ /* 0x000e620000000800 */
[-C--:B------:R-:W-:Y:S01]  /*1290*/  IADD3 R3, RZ, -R11.reuse, -R0 ;  /* 0x8000000bff037210 */ /* 0x080fe20007ffe800 */
[----:B------:R-:W-:Y:S01]  /*12a0*/  IMAD.U32 R4, RZ, RZ, UR6 ;  /* 0x00000006ff047e24 */ /* 0x000fe2000f8e00ff */
[C---:B------:R-:W-:Y:S01]  /*12b0*/  LOP3.LUT R93, R94.reuse, 0x3, RZ, 0xc0, !PT ;  /* 0x000000035e5d7812 */ /* 0x040fe200078ec0ff */
[----:B------:R-:W-:Y:S01]  /*12c0*/  UISETP.LT.AND UP0, UPT, UR43, 0x1, UPT ;  /* 0x000000012b00788c */ /* 0x000fe2000bf01270 */
[----:B------:R-:W-:Y:S01]  /*12d0*/  LOP3.LUT R95, R94, 0x80, RZ, 0xc0, !PT ;  /* 0x000000805e5f7812 */ /* 0x000fe200078ec0ff */
[----:B------:R-:W-:Y:S01]  /*12e0*/  IMAD R3, R10, -0x40, R3 ;  /* 0xffffffc00a037824 */ /* 0x000fe200078e0203 */
[----:B------:R-:W-:Y:S01]  /*12f0*/  ULDC UR4, c[0x0][0x284] ;  /* 0x0000a10000047ab9 */ /* 0x000fe20000000800 */
[-C--:B--2---:R-:W-:Y:S01]  /*1300*/  SHF.L.U32 R5, R5, R92.reuse, RZ ;  /* 0x0000005c05057219 */ /* 0x084fe200000006ff */
[----:B------:R-:W-:Y:S01]  /*1310*/  USEL UR44, UR43, 0x1, UP0 ;  /* 0x000000012b2c7887 */ /* 0x000fe20008000000 */
[----:B------:R-:W-:Y:S01]  /*1320*/  IMAD R93, R93, -0x2, R4 ;  /* 0xfffffffe5d5d7824 */ /* 0x000fe200078e0204 */
[----:B------:R-:W-:Y:S01]  /*1330*/  LOP3.LUT R22, R22, R11, RZ, 0xfc, !PT ;  /* 0x0000000b16167212 */ /* 0x000fe200078efcff */
[----:B------:R-:W-:Y:S01]  /*1340*/  IMAD.SHL.U32 R94, R94, 0x2, RZ ;  /* 0x000000025e5e7824 */ /* 0x000fe200078e00ff */
[----:B------:R-:W-:Y:S01]  /*1350*/  SHF.L.U32 R92, R7, R92, RZ ;  /* 0x0000005c075c7219 */ /* 0x000fe200000006ff */
[----:B------:R-:W-:Y:S01]  /*1360*/  VIADD R98, R3, UR4 ;  /* 0x0000000403627c36 */ /* 0x000fe20008000000 */
[----:B------:R-:W-:Y:S01]  /*1370*/  LOP3.LUT R103, R18, 0x1, RZ, 0xfc, !PT ;  /* 0x0000000112677812 */ /* 0x000fe200078efcff */
[----:B------:R-:W-:Y:S01]  /*1380*/  IMAD.MOV.U32 R23, RZ, RZ, RZ ;  /* 0x000000ffff177224 */ /* 0x000fe200078e00ff */
[C---:B0-----:R-:W-:Y:S01]  /*1390*/  SHF.L.U64.HI R91, R90.reuse, 0x3, R91 ;  /* 0x000000035a5b7819 */ /* 0x041fe2000001025b */
[----:B------:R-:W-:Y:S01]  /*13a0*/  IMAD.SHL.U32 R90, R90, 0x8, RZ ;  /* 0x000000085a5a7824 */ /* 0x000fe200078e00ff */
[----:B------:R-:W-:Y:S01]  /*13b0*/  SHF.R.U32.HI R95, RZ, 0x7, R95 ;  /* 0x00000007ff5f7819 */ /* 0x000fe2000001165f */
[----:B------:R-:W-:Y:S01]  /*13c0*/  UIADD3 UR44, UR43, -UR44, URZ ;  /* 0x8000002c2b2c7290 */ /* 0x000fe2000fffe03f */
[----:B------:R-:W-:Y:S01]  /*13d0*/  LOP3.LUT R97, RZ, R5, RZ, 0x33, !PT ;  /* 0x00000005ff617212 */ /* 0x000fe200078e33ff */
[----:B------:R-:W-:Y:S01]  /*13e0*/  UMOV UR40, URZ ;  /* 0x0000003f00287c82 */ /* 0x000fe20008000000 */
[----:B------:R-:W-:Y:S01]  /*13f0*/  UMOV UR42, URZ ;  /* 0x0000003f002a7c82 */ /* 0x000fe20008000000 */
[----:B-1----:R-:W-:-:S08]  /*1400*/  VIADD R96, R96, 0xffffffff ;  /* 0xffffffff60607836 */ /* 0x002fd00000000000 */
.L_x_162:
[----:B0-----:R-:W0:Y:S01]  /*1410*/  SHFL.IDX PT, R0, R95, RZ, 0x1f ;  /* 0x00001fff5f007589 */ /* 0x001e2200000e0000 */
[----:B-1----:R-:W1:Y:S01]  /*1420*/  S2UR UR7, SR_CgaCtaId ;  /* 0x00000000000779c3 */ /* 0x002e620000008800 */
[----:B------:R-:W-:Y:S01]  /*1430*/  UMOV UR6, 0x400 ;  /* 0x0000040000067882 */ /* 0x000fe20000000000 */
[----:B0-----:R-:W-:Y:S01]  /*1440*/  R2UR UR4, R0 ;  /* 0x00000000000472ca */ /* 0x001fe200000e0000 */
[----:B-1----:R-:W-:-:S12]  /*1450*/  ULEA UR6, UR7, UR6, 0x18 ;  /* 0x0000000607067291 */ /* 0x002fd8000f8ec03f */
[----:B------:R-:W-:-:S04]  /*1460*/  ULEA.HI UR5, UR4, UR4, URZ, 0x1 ;  /* 0x0000000404057291 */ /* 0x000fc8000f8f083f */
[----:B------:R-:W-:-:S04]  /*1470*/  ULOP3.LUT UR5, UR5, 0x7fffe, URZ, 0xc0, !UPT ;  /* 0x0007fffe05057892 */ /* 0x000fc8000f8ec03f */
[----:B------:R-:W-:-:S03]  /*1480*/  UIADD3 UR5, UR4, -UR5, URZ ;  /* 0x8000000504057290 */ /* 0x000fc6000fffe03f */
[----:B------:R-:W-:Y:S01]  /*1490*/  ULDC UR4, c[0x0][0x28c] ;  /* 0x0000a30000047ab9 */ /* 0x000fe20000000800 */
[----:B------:R-:W-:Y:S01]  /*14a0*/  ULEA UR5, UR5, UR6, 0xd ;  /* 0x0000000605057291 */ /* 0x000fe2000f8e683f */
[----:B------:R-:W-:-:S03]  /*14b0*/  ISETP.LT.AND P0, PT, RZ, UR4, PT ;  /* 0x00000004ff007c0c */ /* 0x000fc6000bf01270 */
[----:B------:R-:W-:-:S04]  /*14c0*/  UIADD3 UR5, UR5, 0x100, URZ ;  /* 0x0000010005057890 */ /* 0x000fc8000fffe03f */
[----:B------:R-:W-:-:S04]  /*14d0*/  USHF.R.U32.HI UR5, URZ, 0x4, UR5 ;  /* 0x000000043f057899 */ /* 0x000fc80008011605 */
[----:B------:R-:W-:Y:S02]  /*14e0*/  ULOP3.LUT UR45, UR5, 0x3fff, URZ, 0xc0, !UPT ;  /* 0x00003fff052d7892 */ /* 0x000fe4000f8ec03f */
[----:B--2345:R-:W-:Y:S10]  /*14f0*/  @P0 BRA `(.L_x_17) ;  /* 0x0000000000400947 */ /* 0x03cff40003800000 */
[----:B------:R-:W-:Y:S01]  /*1500*/  MOV R0, 0x0 ;  /* 0x0000000000007802 */ /* 0x000fe20000000f00 */
[----:B------:R-:W-:Y:S01]  /*1510*/  ULDC.64 UR4, c[0x4][0x68] ;  /* 0x01001a0000047ab9 */ /* 0x000fe20000000a00 */
[----:B------:R-:W-:Y:S01]  /*1520*/  ULDC.64 UR6, c[0x4][0x8] ;  /* 0x0100020000067ab9 */ /* 0x000fe20000000a00 */
[----:B------:R-:W-:Y:S01]  /*1530*/  IMAD.U32 R4, RZ, RZ, UR4 ;  /* 0x00000004ff047e24 */ /* 0x000fe2000f8e00ff */
[----:B------:R0:W1:Y:S01]  /*1540*/  LDC.64 R14, c[0x4][R0] ;  /* 0x01000000000e7b82 */ /* 0x0000620000000a00 */
[----:B------:R-:W-:Y:S01]  /*1550*/  IMAD.U32 R5, RZ, RZ, UR5 ;  /* 0x00000005ff057e24 */ /* 0x000fe2000f8e00ff */
[----:B------:R-:W-:Y:S01]  /*1560*/  ULDC.64 UR4, c[0x4][0x70] ;  /* 0x01001c0000047ab9 */ /* 0x000fe20000000a00 */
[----:B------:R-:W-:Y:S02]  /*1570*/  IMAD.U32 R10, RZ, RZ, UR6 ;  /* 0x00000006ff0a7e24 */ /* 0x000fe4000f8e00ff */
[----:B------:R-:W-:Y:S02]  /*1580*/  IMAD.U32 R6, RZ, RZ, UR4 ;  /* 0x00000004ff067e24 */ /* 0x000fe4000f8e00ff */
[----:B------:R-:W-:-:S02]  /*1590*/  IMAD.U32 R7, RZ, RZ, UR5 ;  /* 0x00000005ff077e24 */ /* 0x000fc4000f8e00ff */
[----:B------:R-:W-:Y:S02]  /*15a0*/  IMAD.U32 R11, RZ, RZ, UR7 ;  /* 0x00000007ff0b7e24 */ /* 0x000fe4000f8e00ff */
[----:B------:R-:W-:Y:S02]  /*15b0*/  IMAD.MOV.U32 R8, RZ, RZ, 0x1e1 ;  /* 0x000001e1ff087424 */ /* 0x000fe400078e00ff */
[----:B------:R-:W-:Y:S02]  /*15c0*/  IMAD.MOV.U32 R12, RZ, RZ, 0x1 ;  /* 0x00000001ff0c7424 */ /* 0x000fe400078e00ff */
[----:B0-----:R-:W-:-:S07]  /*15d0*/  IMAD.MOV.U32 R13, RZ, RZ, RZ ;  /* 0x000000ffff0d7224 */ /* 0x001fce00078e00ff */
[----:B------:R-:W-:-:S07]  /*15e0*/  LEPC R20, `(.L_x_17) ;  /* 0x000000001014794e */ /* 0x000fce0000000000 */
[----:B-1---5:R-:W-:Y:S05]  /*15f0*/  CALL.ABS.NOINC R14 ;  /* 0x000000000e007343 */ /* 0x022fea0003c00000 */
.L_x_17:
[----:B------:R-:W-:-:S13]  /*1600*/  ISETP.NE.AND P0, PT, R103, 0x3, PT ;  /* 0x000000036700780c */ /* 0x000fda0003f05270 */
[----:B------:R-:W-:Y:S05]  /*1610*/  @!P0 BRA `(.L_x_18) ;  /* 0x0000000000048947 */ /* 0x000fea0003800000 */
[----:B------:R-:W-:Y:S01]  /*1620*/  BPT.TRAP 0x1 ;  /* 0x000000040000795c */ /* 0x000fe20000300000 */
.L_x_18:
[----:B------:R-:W0:Y:S01]  /*1630*/  S2UR UR5, SR_CgaCtaId ;  /* 0x00000000000579c3 */ /* 0x000e220000008800 */
[----:B------:R-:W-:Y:S01]  /*1640*/  UMOV UR4, 0x400 ;  /* 0x0000040000047882 */ /* 0x000fe20000000000 */
[----:B------:R-:W-:Y:S02]  /*1650*/  IMAD.U32 R0, RZ, RZ, UR40 ;  /* 0x00000028ff007e24 */ /* 0x000fe4000f8e00ff */
[----:B------:R-:W-:-:S03]  /*1660*/  IMAD.U32 R3, RZ, RZ, UR42 ;  /* 0x0000002aff037e24 */ /* 0x000fc6000f8e00ff */
[----:B------:R-:W-:Y:S01]  /*1670*/  SHF.L.U32 R0, R0, 0x1f, RZ ;  /* 0x0000001f00007819 */ /* 0x000fe200000006ff */
[----:B0-----:R-:W-:-:S06]  /*1680*/  ULEA UR4, UR5, UR4, 0x18 ;  /* 0x0000000405047291 */ /* 0x001fcc000f8ec03f */
[----:B------:R-:W-:-:S04]  /*1690*/  IMAD.U32 R6, RZ, RZ, UR4 ;  /* 0x00000004ff067e24 */ /* 0x000fc8000f8e00ff */
[----:B------:R-:W-:-:S04]  /*16a0*/  IMAD R3, R3, 0x8, R6 ;  /* 0x0000000803037824 */ /* 0x000fc800078e0206 */
[----:B------:R0:W1:Y:S01]  /*16b0*/  SYNCS.PHASECHK.TRANS64.TRYWAIT P1, [R3+URZ], R0 ;  /* 0x00000000030075a7 */ /* 0x000062000802017f */
[----:B------:R-:W-:Y:S05]  /*16c0*/  @!P0 BRA `(.L_x_19) ;  /* 0x0000000000048947 */ /* 0x000fea0003800000 */
[----:B------:R-:W-:Y:S01]  /*16d0*/  BPT.TRAP 0x1 ;  /* 0x000000040000795c */ /* 0x000fe20000300000 */
.L_x_19:
[----:B------:R-:W-:-:S05]  /*16e0*/  IMAD.U32 R4, RZ, RZ, UR44 ;  /* 0x0000002cff047e24 */ /* 0x000fca000f8e00ff */
[----:B------:R-:W-:Y:S01]  /*16f0*/  ISETP.GE.AND P2, PT, R4, 0x1, PT ;  /* 0x000000010400780c */ /* 0x000fe20003f46270 */
[----:B-1----:R-:W-:-:S12]  /*1700*/  @P1 BRA `(.L_x_20) ;  /* 0x0000000000081947 */ /* 0x002fd80003800000 */
[----:B------:R-:W1:Y:S02]  /*1710*/  SYNCS.PHASECHK.TRANS64.TRYWAIT P1, [R3+URZ], R0 ;  /* 0x00000000030075a7 */ /* 0x000e64000802017f */
[----:B-1----:R-:W-:Y:S05]  /*1720*/  @!P1 BRA `(.L_x_21) ;  /* 0x0000006400949947 */ /* 0x002fea0003800000 */
.L_x_20:
[----:B------:R-:W-:Y:S05]  /*1730*/  WARPSYNC.ALL ;  /* 0x0000000000007948 */ /* 0x000fea0003800000 */
[----:B------:R-:W-:Y:S01]  /*1740*/  R2UR UR4, R6 ;  /* 0x00000000060472ca */ /* 0x000fe200000e0000 */
[----:B------:R-:W-:Y:S01]  /*1750*/  ULEA UR5, UR42, UR45, 0xa ;  /* 0x0000002d2a057291 */ /* 0x000fe2000f8e503f */
[----:B------:R-:W-:Y:S01]  /*1760*/  WARPGROUP.ARRIVE ;  /* 0x00000000000079c5 */ /* 0x000fe20000000000 */
[----:B------:R-:W-:Y:S01]  /*1770*/  UMOV UR9, 0x40000040 ;  /* 0x4000004000097882 */ /* 0x000fe20000000000 */
[----:B------:R-:W-:-:S04]  /*1780*/  UMOV UR11, 0x40000040 ;  /* 0x40000040000b7882 */ /* 0x000fc80000000000 */
[----:B------:R-:W-:-:S05]  /*1790*/  UMOV UR8, UR5 ;  /* 0x0000000500087c82 */ /* 0x000fca0008000000 */
[----:B------:R-:W-:-:S04]  /*17a0*/  UIADD3 UR4, UR4, 0x10100, URZ ;  /* 0x0001010004047890 */ /* 0x000fc8000fffe03f */
[----:B------:R-:W-:-:S04]  /*17b0*/  USHF.R.U32.HI UR4, URZ, 0x4, UR4 ;  /* 0x000000043f047899 */ /* 0x000fc80008011604 */
[----:B------:R-:W-:-:S04]  /*17c0*/  ULOP3.LUT UR4, UR4, 0x3fff, URZ, 0xc0, !UPT ;  /* 0x00003fff04047892 */ /* 0x000fc8000f8ec03f */
[----:B------:R-:W-:-:S04]  /*17d0*/  ULOP3.LUT UR4, UR4, 0x2000000, URZ, 0xfc, !UPT ;  /* 0x0200000004047892 */ /* 0x000fc8000f8efc3f */
[----:B------:R-:W-:-:S07]  /*17e0*/  ULEA UR6, UR42, UR4, 0xa ;  /* 0x000000042a067291 */ /* 0x000fce000f8e503f */
[----:B------:R-:W-:Y:S02]  /*17f0*/  UMOV UR10, UR6 ;  /* 0x00000006000a7c82 */ /* 0x000fe40008000000 */
[----:B------:R-:W-:Y:S01]  /*1800*/  HGMMA.64x128x16.F32 R24, gdesc[UR8].tnspA.tnspB, RZ, !UPT, gsb0 ;  /* 0x61e00000081879f0 */ /* 0x000fe2000c0008ff */
[----:B------:R-:W-:Y:S02]  /*1810*/  UIADD3 UR8, UR5, 0x80, URZ ;  /* 0x0000008005087890 */ /* 0x000fe4000fffe03f */
[----:B------:R-:W-:Y:S01]  /*1820*/  UIADD3 UR10, UR6, 0x80, URZ ;  /* 0x00000080060a7890 */ /* 0x000fe2000fffe03f */
[----:B------:R-:W-:Y:S01]  /*1830*/  UMOV UR9, 0x40000040 ;  /* 0x4000004000097882 */ /* 0x000fe20000000000 */
[----:B------:R-:W-:Y:S01]  /*1840*/  UMOV UR11, 0x40000040 ;  /* 0x40000040000b7882 */ /* 0x000fe20000000000 */
[----:B------:R-:W-:Y:S02]  /*1850*/  WARPGROUP.DEPBAR.LE gsb0, 0x0 ;  /* 0x00008000000079c5 */ /* 0x000fe40000010000 */
[----:B------:R-:W-:-:S06]  /*1860*/  WARPGROUP.ARRIVE ;  /* 0x00000000000079c5 */ /* 0x000fcc0000000000 */
[----:B------:R-:W-:Y:S01]  /*1870*/  HGMMA.64x128x16.F32 R24, gdesc[UR8].tnspA.tnspB, R24, gsb0 ;  /* 0x61e00000081879f0 */ /* 0x000fe20008000818 */
        /* <DEDUP_REMOVED lines=13> */
[----:B------:R-:W-:Y:S03]  /*1950*/  HGMMA.64x128x16.F32 R24, gdesc[UR8].tnspA.tnspB, R24, gsb0 ;  /* 0x61e00000081879f0 */ /* 0x000fe60008000818 */
[----:B------:R-:W-:Y:S02]  /*1960*/  WARPGROUP.DEPBAR.LE gsb0, 0x0 ;  /* 0x00008000000079c5 */ /* 0x000fe40000010000 */
[----:B------:R-:W-:Y:S05]  /*1970*/  @!P2 BRA `(.L_x_22) ;  /* 0x000000040028a947 */ /* 0x000fea0003800000 */
[----:B------:R-:W-:Y:S01]  /*1980*/  UIADD3 UR5, UR42, 0x1, URZ ;  /* 0x000000012a057890 */ /* 0x000fe2000fffe03f */
[----:B01----:R-:W-:Y:S02]  /*1990*/  IMAD.U32 R0, RZ, RZ, UR44 ;  /* 0x0000002cff007e24 */ /* 0x003fe4000f8e00ff */
[----:B------:R-:W-:Y:S01]  /*19a0*/  IMAD.U32 R3, RZ, RZ, UR42 ;  /* 0x0000002aff037e24 */ /* 0x000fe2000f8e00ff */
[----:B------:R-:W-:-:S04]  /*19b0*/  UISETP.NE.AND UP0, UPT, UR5, 0x4, UPT ;  /* 0x000000040500788c */ /* 0x000fc8000bf05270 */
[----:B------:R-:W-:Y:S02]  /*19c0*/  USEL UR6, URZ, 0x1, UP0 ;  /* 0x000000013f067887 */ /* 0x000fe40008000000 */
[----:B------:R-:W-:Y:S02]  /*19d0*/  USEL UR5, UR5, URZ, UP0 ;  /* 0x0000003f05057287 */ /* 0x000fe40008000000 */
[----:B------:R-:W-:-:S06]  /*19e0*/  ULOP3.LUT UR6, UR40, UR6, URZ, 0x3c, !UPT ;  /* 0x0000000628067292 */ /* 0x000fcc000f8e3c3f */
[----:B------:R-:W-:-:S07]  /*19f0*/  IMAD.U32 R7, RZ, RZ, UR6 ;  /* 0x00000006ff077e24 */ /* 0x000fce000f8e00ff */
.L_x_29:
[----:B------:R-:W-:Y:S05]  /*1a00*/  @!P0 BRA `(.L_x_23) ;  /* 0x0000000000048947 */ /* 0x000fea0003800000 */
[----:B------:R-:W-:Y:S01]  /*1a10*/  BPT.TRAP 0x1 ;  /* 0x000000040000795c */ /* 0x000fe20000300000 */
.L_x_23:
[----:B------:R-:W0:Y:S01]  /*1a20*/  S2UR UR7, SR_CgaCtaId ;  /* 0x00000000000779c3 */ /* 0x000e220000008800 */
[----:B------:R-:W-:Y:S01]  /*1a30*/  UMOV UR6, 0x400 ;  /* 0x0000040000067882 */ /* 0x000fe20000000000 */
[----:B------:R-:W-:Y:S01]  /*1a40*/  IMAD.U32 R5, RZ, RZ, UR5 ;  /* 0x00000005ff057e24 */ /* 0x000fe2000f8e00ff */
[----:B------:R-:W-:Y:S01]  /*1a50*/  SHF.L.U32 R4, R7, 0x1f, RZ ;  /* 0x0000001f07047819 */ /* 0x000fe200000006ff */
[----:B0-----:R-:W-:-:S06]  /*1a60*/  ULEA UR6, UR7, UR6, 0x18 ;  /* 0x0000000607067291 */ /* 0x001fcc000f8ec03f */
[----:B------:R-:W-:-:S04]  /*1a70*/  IMAD.U32 R6, RZ, RZ, UR6 ;  /* 0x00000006ff067e24 */ /* 0x000fc8000f8e00ff */
[----:B------:R-:W-:-:S04]  /*1a80*/  IMAD R5, R5, 0x8, R6 ;  /* 0x0000000805057824 */ /* 0x000fc800078e0206 */
[----:B------:R0:W1:Y:S01]  /*1a90*/  SYNCS.PHASECHK.TRANS64.TRYWAIT P1, [R5+URZ], R4 ;  /* 0x00000004050075a7 */ /* 0x000062000802017f */
[----:B------:R-:W-:Y:S05]  /*1aa0*/  @!P0 BRA `(.L_x_24) ;  /* 0x0000000000048947 */ /* 0x000fea0003800000 */
[----:B------:R-:W-:Y:S01]  /*1ab0*/  BPT.TRAP 0x1 ;  /* 0x000000040000795c */ /* 0x000fe20000300000 */
.L_x_24:
[----:B-1----:R-:W-:Y:S05]  /*1ac0*/  @P1 BRA `(.L_x_25) ;  /* 0x0000000000081947 */ /* 0x002fea0003800000 */
[----:B------:R-:W1:Y:S02]  /*1ad0*/  SYNCS.PHASECHK.TRANS64.TRYWAIT P1, [R5+URZ], R4 ;  /* 0x00000004050075a7 */ /* 0x000e64000802017f */
[----:B-1----:R-:W-:Y:S05]  /*1ae0*/  @!P1 BRA `(.L_x_26) ;  /* 0x0000006000b89947 */ /* 0x002fea0003800000 */
.L_x_25:
[----:B------:R-:W-:Y:S01]  /*1af0*/  ULEA UR6, UR5, UR45, 0xa ;  /* 0x0000002d05067291 */ /* 0x000fe2000f8e503f */
[----:B------:R-:W-:Y:S01]  /*1b00*/  WARPGROUP.ARRIVE ;  /* 0x00000000000079c5 */ /* 0x000fe20000000000 */
[----:B------:R-:W-:Y:S01]  /*1b10*/  ULEA UR7, UR5, UR4, 0xa ;  /* 0x0000000405077291 */ /* 0x000fe2000f8e503f */
[----:B------:R-:W-:Y:S01]  /*1b20*/  UMOV UR9, 0x40000040 ;  /* 0x4000004000097882 */ /* 0x000fe20000000000 */
[----:B------:R-:W-:-:S03]  /*1b30*/  UMOV UR11, 0x40000040 ;  /* 0x40000040000b7882 */ /* 0x000fc60000000000 */
[----:B------:R-:W-:Y:S02]  /*1b40*/  UMOV UR8, UR6 ;  /* 0x0000000600087c82 */ /* 0x000fe40008000000 */
[----:B------:R-:W-:Y:S02]  /*1b50*/  UMOV UR10, UR7 ;  /* 0x00000007000a7c82 */ /* 0x000fe40008000000 */
[----:B------:R-:W-:Y:S01]  /*1b60*/  HGMMA.64x128x16.F32 R24, gdesc[UR8].tnspA.tnspB, R24, gsb0 ;  /* 0x61e00000081879f0 */ /* 0x000fe20008000818 */
[----:B------:R-:W-:Y:S02]  /*1b70*/  UIADD3 UR8, UR6, 0x80, URZ ;  /* 0x0000008006087890 */ /* 0x000fe4000fffe03f */
[----:B------:R-:W-:Y:S01]  /*1b80*/  UIADD3 UR10, UR7, 0x80, URZ ;  /* 0x00000080070a7890 */ /* 0x000fe2000fffe03f */
[----:B------:R-:W-:Y:S01]  /*1b90*/  UMOV UR9, 0x40000040 ;  /* 0x4000004000097882 */ /* 0x000fe20000000000 */
[----:B------:R-:W-:Y:S01]  /*1ba0*/  UMOV UR11, 0x40000040 ;  /* 0x40000040000b7882 */ /* 0x000fe20000000000 */
[----:B------:R-:W-:-:S02]  /*1bb0*/  WARPGROUP.DEPBAR.LE gsb0, 0x0 ;  /* 0x00008000000079c5 */ /* 0x000fc40000010000 */
        /* <DEDUP_REMOVED lines=18> */
[----:B------:R-:W-:Y:S01]  /*1ce0*/  BPT.TRAP 0x1 ;  /* 0x000000040000795c */ /* 0x000fe20000300000 */
.L_x_27:
[----:B------:R-:W-:-:S13]  /*1cf0*/  ISETP.NE.AND P1, PT, R102, RZ, PT ;  /* 0x000000ff6600720c */ /* 0x000fda0003f25270 */
[----:B01----:R-:W-:-:S04]  /*1d00*/  @P1 IMAD R4, R3, 0x8, R6 ;  /* 0x0000000803041824 */ /* 0x003fc800078e0206 */
[----:B------:R-:W-:-:S05]  /*1d10*/  @P1 VIADD R4, R4, 0x20 ;  /* 0x0000002004041836 */ /* 0x000fca0000000000 */
[----:B------:R-:W-:-:S04]  /*1d20*/  @P1 PRMT R4, R19, 0x654, R4 ;  /* 0x0000065413041816 */ /* 0x000fc80000000004 */
[----:B------:R0:W-:Y:S01]  /*1d30*/  @P1 SYNCS.ARRIVE.TRANS64.RED.A1T0 RZ, [R4+URZ], RZ ;  /* 0x000000ff04ff19a7 */ /* 0x0001e2000810043f */
[----:B------:R-:W-:-:S13]  /*1d40*/  ISETP.GT.U32.AND P1, PT, R18, 0x1, PT ;  /* 0x000000011200780c */ /* 0x000fda0003f24070 */
[----:B0-----:R-:W-:Y:S05]  /*1d50*/  @P1 BRA `(.L_x_28) ;  /* 0x0000000000041947 */ /* 0x001fea0003800000 */
[----:B------:R-:W-:Y:S01]  /*1d60*/  BPT.TRAP 0x1 ;  /* 0x000000040000795c */ /* 0x000fe20000300000 */
.L_x_28:
[----:B------:R-:W-:Y:S01]  /*1d70*/  UIADD3 UR5, UR5, 0x1, URZ ;  /* 0x0000000105057890 */ /* 0x000fe2000fffe03f */
[C---:B------:R-:W-:Y:S01]  /*1d80*/  ISETP.GT.AND P2, PT, R0.reuse, 0x1, PT ;  /* 0x000000010000780c */ /* 0x040fe20003f44270 */
[----:B------:R-:W-:Y:S02]  /*1d90*/  VIADD R3, R3, 0x1 ;  /* 0x0000000103037836 */ /* 0x000fe40000000000 */
[----:B------:R-:W-:Y:S01]  /*1da0*/  UISETP.NE.AND UP0, UPT, UR5, 0x4, UPT ;  /* 0x000000040500788c */ /* 0x000fe2000bf05270 */
[----:B------:R-:W-:Y:S02]  /*1db0*/  VIADD R0, R0, 0xffffffff ;  /* 0xffffffff00007836 */ /* 0x000fe40000000000 */
[C---:B------:R-:W-:Y:S01]  /*1dc0*/  ISETP.NE.AND P1, PT, R3.reuse, 0x4, PT ;  /* 0x000000040300780c */ /* 0x040fe20003f25270 */
[----:B------:R-:W-:Y:S02]  /*1dd0*/  USEL UR6, URZ, 0x1, UP0 ;  /* 0x000000013f067887 */ /* 0x000fe40008000000 */
[----:B------:R-:W-:Y:S01]  /*1de0*/  USEL UR5, UR5, URZ, UP0 ;  /* 0x0000003f05057287 */ /* 0x000fe20008000000 */
[----:B------:R-:W-:-:S03]  /*1df0*/  SEL R3, R3, RZ, P1 ;  /* 0x000000ff03037207 */ /* 0x000fc60000800000 */
[----:B------:R-:W-:Y:S01]  /*1e00*/  LOP3.LUT R7, R7, UR6, RZ, 0x3c, !PT ;  /* 0x0000000607077c12 */ /* 0x000fe2000f8e3cff */
[----:B------:R-:W-:Y:S07]  /*1e10*/  @P2 BRA `(.L_x_29) ;  /* 0xfffffff800f82947 */ /* 0x000fee000383ffff */
.L_x_22:
[----:B01----:R-:W0:Y:S02]  /*1e20*/  LDC R0, c[0x0][0x28c] ;  /* 0x0000a300ff007b82 */ /* 0x003e240000000800 */
[----:B0-----:R-:W-:-:S13]  /*1e30*/  ISETP.GE.AND P1, PT, R0, 0x1, PT ;  /* 0x000000010000780c */ /* 0x001fda0003f26270 */
[----:B------:R-:W-:Y:S05]  /*1e40*/  @!P1 BRA `(.L_x_30) ;  /* 0x0000000000389947 */ /* 0x000fea0003800000 */
[----:B------:R-:W-:Y:S05]  /*1e50*/  @!P0 BRA `(.L_x_31) ;  /* 0x0000000000048947 */ /* 0x000fea0003800000 */
[----:B------:R-:W-:Y:S01]  /*1e60*/  BPT.TRAP 0x1 ;  /* 0x000000040000795c */ /* 0x000fe20000300000 */
.L_x_31:
[----:B------:R-:W-:-:S13]  /*1e70*/  ISETP.NE.AND P0, PT, R102, RZ, PT ;  /* 0x000000ff6600720c */ /* 0x000fda0003f05270 */
[----:B------:R-:W-:-:S05]  /*1e80*/  VOTEU.ANY UP0, P0 ;  /* 0x00000000003f7886 */ /* 0x000fca0000000100 */
[----:B------:R-:W-:-:S06]  /*1e90*/  @UP0 UIADD3 UR4, UR44, UR42, URZ ;  /* 0x0000002a2c040290 */ /* 0x000fcc000fffe03f */
[----:B------:R-:W-:-:S04]  /*1ea0*/  IMAD.U32 R0, RZ, RZ, UR4 ;  /* 0x00000004ff007e24 */ /* 0x000fc8000f8e00ff */
[----:B------:R-:W-:-:S05]  /*1eb0*/  @P0 IMAD.SHL.U32 R0, R0, 0x8, RZ ;  /* 0x0000000800000824 */ /* 0x000fca00078e00ff */
[----:B------:R-:W-:-:S04]  /*1ec0*/  @P0 LOP3.LUT R0, R0, 0x18, RZ, 0xc0, !PT ;  /* 0x0000001800000812 */ /* 0x000fc800078ec0ff */
[----:B------:R-:W-:-:S04]  /*1ed0*/  @P0 IADD3 R0, R6, 0x20, R0 ;  /* 0x0000002006000810 */ /* 0x000fc80007ffe000 */
[----:B------:R-:W-:-:S04]  /*1ee0*/  @P0 PRMT R0, R19, 0x654, R0 ;  /* 0x0000065413000816 */ /* 0x000fc80000000000 */
[----:B------:R0:W-:Y:S01]  /*1ef0*/  @P0 SYNCS.ARRIVE.TRANS64.RED.A1T0 RZ, [R0+URZ], RZ ;  /* 0x000000ff00ff09a7 */ /* 0x0001e2000810043f */
[----:B------:R-:W-:-:S13]  /*1f00*/  ISETP.GT.U32.AND P0, PT, R18, 0x1, PT ;  /* 0x000000011200780c */ /* 0x000fda0003f04070 */
[----:B0-----:R-:W-:Y:S05]  /*1f10*/  @P0 BRA `(.L_x_30) ;  /* 0x0000000000040947 */ /* 0x001fea0003800000 */
[----:B------:R-:W-:Y:S01]  /*1f20*/  BPT.TRAP 0x1 ;  /* 0x000000040000795c */ /* 0x000fe20000300000 */
.L_x_30:
[----:B------:R-:W-:Y:S01]  /*1f30*/  IMAD.SHL.U32 R3, R100, 0x80, RZ ;  /* 0x0000008064037824 */ /* 0x000fe200078e00ff */
[----:B------:R-:W-:Y:S01]  /*1f40*/  ULDC UR6, c[0x0][0x288] ;  /* 0x0000a20000067ab9 */ /* 0x000fe20000000800 */
[----:B------:R-:W-:Y:S01]  /*1f50*/  SHF.R.S32.HI R15, RZ, 0x1f, R99 ;  /* 0x0000001fff0f7819 */ /* 0x000fe20000011463 */
[----:B------:R-:W-:Y:S01]  /*1f60*/  IMAD.SHL.U32 R7, R101, 0x80, RZ ;  /* 0x0000008065077824 */ /* 0x000fe200078e00ff */
[----:B------:R-:W-:Y:S01]  /*1f70*/  ULDC.64 UR4, c[0x0][0x5d0] ;  /* 0x0001740000047ab9 */ /* 0x000fe20000000a00 */
[----:B------:R-:W-:Y:S01]  /*1f80*/  LOP3.LUT R8, R3, 0x6, R94, 0xf8, !PT ;  /* 0x0000000603087812 */ /* 0x000fe200078ef85e */
[----:B------:R-:W-:Y:S01]  /*1f90*/  IMAD.WIDE R100, R101, 0x80, R22 ;  /* 0x0000008065647825 */ /* 0x000fe200078e0216 */
[----:B------:R-:W-:Y:S01]  /*1fa0*/  ISETP.GE.AND P0, PT, R3, UR6, PT ;  /* 0x0000000603007c0c */ /* 0x000fe2000bf06270 */
[----:B------:R-:W-:Y:S01]  /*1fb0*/  ULDC UR6, c[0x0][0x284] ;  /* 0x0000a10000067ab9 */ /* 0x000fe20000000800 */
[----:B------:R-:W-:Y:S01]  /*1fc0*/  SHF.R.S32.HI R9, RZ, 0x1f, R8 ;  /* 0x0000001fff097819 */ /* 0x000fe20000011408 */
[----:B------:R-:W-:Y:S01]  /*1fd0*/  IMAD R0, R15, UR4, RZ ;  /* 0x000000040f007c24 */ /* 0x000fe2000f8e02ff */
[----:B------:R-:W-:-:S03]  /*1fe0*/  ISETP.GE.OR P0, PT, R7, UR6, P0 ;  /* 0x0000000607007c0c */ /* 0x000fc60008706670 */
[C---:B------:R-:W-:Y:S02]  /*1ff0*/  IMAD R11, R99.reuse, UR5, R0 ;  /* 0x00000005630b7c24 */ /* 0x040fe4000f8e0200 */
[----:B------:R-:W-:Y:S01]  /*2000*/  IMAD.WIDE.U32 R4, R99, UR4, R8 ;  /* 0x0000000463047c25 */ /* 0x000fe2000f8e0008 */
[----:B------:R-:W-:-:S03]  /*2010*/  ULDC.64 UR4, c[0x0][0x5c8] ;  /* 0x0001720000047ab9 */ /* 0x000fc60000000a00 */
[----:B------:R-:W-:Y:S02]  /*2020*/  IMAD R13, R101, UR4, RZ ;  /* 0x00000004650d7c24 */ /* 0x000fe4000f8e02ff */
[----:B------:R-:W-:Y:S02]  /*2030*/  IMAD.IADD R5, R5, 0x1, R11 ;  /* 0x0000000105057824 */ /* 0x000fe400078e020b */
[C---:B------:R-:W-:Y:S02]  /*2040*/  IMAD R13, R100.reuse, UR5, R13 ;  /* 0x00000005640d7c24 */ /* 0x040fe4000f8e020d */
[----:B------:R-:W-:-:S04]  /*2050*/  IMAD.WIDE.U32 R104, R100, UR4, R4 ;  /* 0x0000000464687c25 */ /* 0x000fc8000f8e0004 */
[----:B------:R-:W-:Y:S01]  /*2060*/  IMAD.MOV.U32 R0, RZ, RZ, -0x1 ;  /* 0xffffffffff007424 */ /* 0x000fe200078e00ff */
[----:B------:R-:W-:Y:S06]  /*2070*/  @P0 BRA `(.L_x_32) ;  /* 0x0000004000040947 */ /* 0x000fec0003800000 */
[----:B-----5:R-:W-:Y:S01]  /*2080*/  FSETP.NEU.AND P1, PT, R89, RZ, PT ;  /* 0x000000ff5900720b */ /* 0x020fe20003f2d000 */
[----:B------:R-:W-:Y:S01]  /*2090*/  IMAD.IADD R4, R93, 0x1, -R3 ;  /* 0x000000015d047824 */ /* 0x000fe200078e0a03 */
[----:B------:R-:W-:Y:S01]  /*20a0*/  BSSY B0, `(.L_x_32) ;  /* 0x00003fe000007945 */ /* 0x000fe20003800000 */
[----:B------:R-:W-:Y:S02]  /*20b0*/  IMAD.IADD R3, R98, 0x1, -R7 ;  /* 0x0000000162037824 */ /* 0x000fe400078e0a07 */
[----:B------:R-:W-:Y:S01]  /*20c0*/  IMAD.IADD R115, R105, 0x1, R13 ;  /* 0x0000000169737824 */ /* 0x000fe200078e020d */
[----:B------:R-:W-:-:S04]  /*20d0*/  ISETP.GT.AND P0, PT, R4, RZ, PT ;  /* 0x000000ff0400720c */ /* 0x000fc80003f04270 */
[----:B------:R-:W-:-:S03]  /*20e0*/  ISETP.GT.AND P3, PT, R3, RZ, P0 ;  /* 0x000000ff0300720c */ /* 0x000fc60000764270 */
[----:B------:R-:W-:Y:S10]  /*20f0*/  @!P1 BRA `(.L_x_33) ;  /* 0x0000002c00289947 */ /* 0x000ff40003800000 */
[----:B------:R-:W0:Y:S01]  /*2100*/  LDC.64 R108, c[0x0][0x5b8] ;  /* 0x00016e00ff6c7b82 */ /* 0x000e220000000a00 */
[----:B------:R-:W-:-:S07]  /*2110*/  ULDC.64 UR4, c[0x0][0x5c0] ;  /* 0x0001700000047ab9 */ /* 0x000fce0000000a00 */
[----:B------:R-:W1:Y:S08]  /*2120*/  LDC.64 R110, c[0x0][0x5b0] ;  /* 0x00016c00ff6e7b82 */ /* 0x000e700000000a00 */
[----:B------:R-:W2:Y:S01]  /*2130*/  LDC.64 R112, c[0x0][0x5a8] ;  /* 0x00016a00ff707b82 */ /* 0x000ea20000000a00 */
[-C--:B0-----:R-:W-:Y:S02]  /*2140*/  IMAD R6, R15, R108.reuse, RZ ;  /* 0x0000006c0f067224 */ /* 0x081fe400078e02ff */
[----:B------:R-:W-:-:S04]  /*2150*/  IMAD.WIDE.U32 R106, R99, R108, R8 ;  /* 0x0000006c636a7225 */ /* 0x000fc800078e0008 */
[----:B------:R-:W-:Y:S02]  /*2160*/  IMAD R105, R99, R109, R6 ;  /* 0x0000006d63697224 */ /* 0x000fe400078e0206 */
[-C--:B-1----:R-:W-:Y:S02]  /*2170*/  IMAD R5, R101, R110.reuse, RZ ;  /* 0x0000006e65057224 */ /* 0x082fe400078e02ff */
[----:B------:R-:W-:Y:S02]  /*2180*/  IMAD.IADD R13, R107, 0x1, R105 ;  /* 0x000000016b0d7824 */ /* 0x000fe400078e0269 */
[----:B------:R-:W-:Y:S02]  /*2190*/  IMAD.MOV.U32 R12, RZ, RZ, R106 ;  /* 0x000000ffff0c7224 */ /* 0x000fe400078e006a */
[C---:B------:R-:W-:Y:S02]  /*21a0*/  IMAD R109, R100.reuse, R111, R5 ;  /* 0x0000006f646d7224 */ /* 0x040fe400078e0205 */
[----:B------:R-:W-:-:S04]  /*21b0*/  IMAD.WIDE.U32 R6, R100, R110, R12 ;  /* 0x0000006e64067225 */ /* 0x000fc800078e000c */
[----:B------:R-:W-:Y:S01]  /*21c0*/  IMAD.IADD R5, R7, 0x1, R109 ;  /* 0x0000000107057824 */ /* 0x000fe200078e026d */
[----:B--2---:R-:W-:-:S04]  /*21d0*/  LEA R14, P1, R6, R112, 0x1 ;  /* 0x00000070060e7211 */ /* 0x004fc800078208ff */
[----:B------:R-:W-:-:S05]  /*21e0*/  LEA.HI.X R15, R6, R113, R5, 0x1, P1 ;  /* 0x00000071060f7211 */ /* 0x000fca00008f0c05 */
[----:B------:R0:W2:Y:S01]  /*21f0*/  @P3 LDG.E.LTC128B.U16 R5, desc[UR36][R14.64] ;  /* 0x000000240e053981 */ /* 0x0000a2000c1e1520 */
[----:B------:R-:W-:Y:S01]  /*2200*/  IMAD.WIDE.U32 R6, R100, R110, R8 ;  /* 0x0000006e64067225 */ /* 0x000fe200078e0008 */
[----:B------:R-:W-:Y:S03]  /*2210*/  BSSY B1, `(.L_x_34) ;  /* 0x0000013000017945 */ /* 0x000fe60003800000 */
[----:B------:R-:W-:Y:S02]  /*2220*/  IMAD.IADD R7, R109, 0x1, R7 ;  /* 0x000000016d077824 */ /* 0x000fe400078e0207 */
[----:B------:R-:W-:Y:S01]  /*2230*/  IMAD.WIDE.U32 R20, R99, R108, R6 ;  /* 0x0000006c63147225 */ /* 0x000fe200078e0006 */
[----:B0-----:R-:W-:-:S03]  /*2240*/  SHF.L.U64.HI R15, R110, 0x3, R111 ;  /* 0x000000036e0f7819 */ /* 0x001fc6000001026f */
[----:B------:R-:W-:Y:S01]  /*2250*/  IMAD.IADD R7, R105, 0x1, R21 ;  /* 0x0000000169077824 */ /* 0x000fe200078e0215 */
[----:B------:R-:W-:Y:S01]  /*2260*/  LEA R6, P4, R20, R112, 0x1 ;  /* 0x0000007014067211 */ /* 0x000fe200078808ff */
[----:B------:R-:W-:-:S03]  /*2270*/  IMAD.SHL.U32 R14, R110, 0x8, RZ ;  /* 0x000000086e0e7824 */ /* 0x000fc600078e00ff */
[----:B------:R-:W-:Y:S01]  /*2280*/  LEA.HI.X R7, R20, R113, R7, 0x1, P4 ;  /* 0x0000007114077211 */ /* 0x000fe200020f0c07 */
[----:B--2---:R-:W-:-:S05]  /*2290*/  HADD2.F32 R10, -RZ, R5.H0_H0 ;  /* 0x20000005ff0a7230 */ /* 0x004fca0000004100 */
[----:B------:R-:W-:Y:S01]  /*22a0*/  FMUL R11, R10, R89 ;  /* 0x000000590a0b7220 */ /* 0x000fe20000400000 */
[----:B------:R-:W-:-:S03]  /*22b0*/  LEA R10, P1, R104, UR4, 0x1 ;  /* 0x00000004680a7c11 */ /* 0x000fc6000f8208ff */
[----:B------:R-:W-:Y:S01]  /*22c0*/  FFMA R24, R24, R88, R11 ;  /* 0x0000005818187223 */ /* 0x000fe2000000000b */
[----:B------:R-:W-:Y:S02]  /*22d0*/  LEA.HI.X R11, R104, UR5, R115, 0x1, P1 ;  /* 0x00000005680b7c11 */ /* 0x000fe400088f0c73 */
[----:B------:R-:W-:Y:S02]  /*22e0*/  ISETP.GT.AND P1, PT, R4, 0x1, PT ;  /* 0x000000010400780c */ /* 0x000fe40003f24270 */
[----:B------:R-:W-:Y:S02]  /*22f0*/  F2FP.F16.F32.PACK_AB R24, RZ, R24 ;  /* 0x00000018ff18723e */ /* 0x000fe400000000ff */
[----:B------:R-:W-:-:S03]  /*2300*/  ISETP.GT.AND P2, PT, R3, RZ, P1 ;  /* 0x000000ff0300720c */ /* 0x000fc60000f44270 */
[----:B------:R0:W-:Y:S10]  /*2310*/  @P3 STG.E.U16 desc[UR36][R10.64], R24 ;  /* 0x000000180a003986 */ /* 0x0001f4000c101524 */
[----:B------:R-:W-:Y:S05]  /*2320*/  @!P2 BRA `(.L_x_35) ;  /* 0x000000000004a947 */ /* 0x000fea0003800000 */
[----:B------:R1:W5:Y:S02]  /*2330*/  LDG.E.LTC128B.U16 R5, desc[UR36][R6.64+0x2] ;  /* 0x0000022406057981 */ /* 0x000364000c1e1520 */
.L_x_35:
[----:B------:R-:W-:Y:S05]  /*2340*/  BSYNC B1 ;  /* 0x0000000000017941 */ /* 0x000fea0003800000 */
.L_x_34:
[----:B-----5:R-:W-:Y:S01]  /*2350*/  HADD2.F32 R12, -RZ, R5.H0_H0 ;  /* 0x20000005ff0c7230 */ /* 0x020fe20000004100 */
[----:B------:R-:W-:Y:S01]  /*2360*/  ISETP.GT.AND P0, PT, R3, 0x8, P0 ;  /* 0x000000080300780c */ /* 0x000fe20000704270 */
[----:B------:R-:W-:Y:S01]  /*2370*/  IMAD.WIDE.U32 R20, R100, R110, R14 ;  /* 0x0000006e64147225 */ /* 0x000fe200078e000e */
[----:B0-----:R-:W-:-:S03]  /*2380*/  PRMT R24, R5, 0x7610, R24 ;  /* 0x0000761005187816 */ /* 0x001fc60000000018 */
[----:B------:R-:W-:Y:S01]  /*2390*/  FMUL R12, R12, R89 ;  /* 0x000000590c0c7220 */ /* 0x000fe20000400000 */
[----:B------:R-:W-:Y:S01]  /*23a0*/  IMAD.IADD R109, R109, 0x1, R21 ;  /* 0x000000016d6d7824 */ /* 0x000fe200078e0215 */
[----:B------:R-:W-:Y:S02]  /*23b0*/  IADD3 R106, P3, R106, R20, RZ ;  /* 0x000000146a6a7210 */ /* 0x000fe40007f7e0ff */
[----:B------:R-:W-:-:S03]  /*23c0*/  FFMA R12, R25, R88, R12 ;  /* 0x00000058190c7223 */ /* 0x000fc6000000000c */
[----:B------:R-:W-:Y:S01]  /*23d0*/  IMAD.X R13, R109, 0x1, R13, P3 ;  /* 0x000000016d0d7824 */ /* 0x000fe200018e060d */
[C---:B------:R-:W-:Y:S02]  /*23e0*/  LEA R14, P3, R106.reuse, R112, 0x1 ;  /* 0x000000706a0e7211 */ /* 0x040fe400078608ff */
[----:B------:R-:W-:Y:S02]  /*23f0*/  F2FP.F16.F32.PACK_AB R12, RZ, R12 ;  /* 0x0000000cff0c723e */ /* 0x000fe400000000ff */
[----:B------:R-:W-:Y:S02]  /*2400*/  LEA.HI.X R15, R106, R113, R13, 0x1, P3 ;  /* 0x000000716a0f7211 */ /* 0x000fe400018f0c0d */
[----:B------:R-:W-:-:S05]  /*2410*/  PRMT R21, R12, 0x7610, R21 ;  /* 0x000076100c157816 */ /* 0x000fca0000000015 */
[----:B------:R0:W-:Y:S04]  /*2420*/  @P2 STG.E.U16 desc[UR36][R10.64+0x2], R21 ;  /* 0x000002150a002986 */ /* 0x0001e8000c101524 */
[----:B------:R-:W2:Y:S01]  /*2430*/  @P0 LDG.E.LTC128B.U16 R24, desc[UR36][R14.64] ;  /* 0x000000240e180981 */ /* 0x000ea2000c1e1520 */
[----:B------:R-:W-:Y:S01]  /*2440*/  IADD3 R20, P2, R8, R20, RZ ;  /* 0x0000001408147210 */ /* 0x000fe20007f5e0ff */
[----:B------:R-:W-:Y:S01]  /*2450*/  BSSY B1, `(.L_x_36) ;  /* 0x0000011000017945 */ /* 0x000fe20003800000 */
[C---:B------:R-:W-:Y:S02]  /*2460*/  SHF.L.U64.HI R13, R90.reuse, 0x1, R91 ;  /* 0x000000015a0d7819 */ /* 0x040fe4000001025b */
[----:B------:R-:W-:Y:S01]  /*2470*/  ISETP.GT.AND P1, PT, R3, 0x8, P1 ;  /* 0x000000080300780c */ /* 0x000fe20000f24270 */
[----:B0-----:R-:W-:Y:S01]  /*2480*/  IMAD.X R21, R9, 0x1, R109, P2 ;  /* 0x0000000109157824 */ /* 0x001fe200010e066d */
[----:B------:R-:W-:Y:S01]  /*2490*/  LEA R12, P2, R90, R10, 0x1 ;  /* 0x0000000a5a0c7211 */ /* 0x000fe200078408ff */
[----:B------:R-:W-:-:S04]  /*24a0*/  IMAD.WIDE.U32 R20, R99, R108, R20 ;  /* 0x0000006c63147225 */ /* 0x000fc800078e0014 */
[----:B------:R-:W-:Y:S02]  /*24b0*/  IMAD.X R13, R13, 0x1, R11, P2 ;  /* 0x000000010d0d7824 */ /* 0x000fe400010e060b */
[----:B------:R-:W-:Y:S02]  /*24c0*/  IMAD.IADD R9, R105, 0x1, R21 ;  /* 0x0000000169097824 */ /* 0x000fe400078e0215 */
[----:B--2---:R-:W-:-:S05]  /*24d0*/  HADD2.F32 R8, -RZ, R24.H0_H0 ;  /* 0x20000018ff087230 */ /* 0x004fca0000004100 */
[----:B------:R-:W-:Y:S01]  /*24e0*/  FMUL R5, R8, R89 ;  /* 0x0000005908057220 */ /* 0x000fe20000400000 */
[----:B------:R-:W-:-:S03]  /*24f0*/  LEA R8, P3, R20, R112, 0x1 ;  /* 0x0000007014087211 */ /* 0x000fc600078608ff */
[----:B------:R-:W-:Y:S01]  /*2500*/  FFMA R5, R26, R88, R5 ;  /* 0x000000581a057223 */ /* 0x000fe20000000005 */
[----:B------:R-:W-:-:S04]  /*2510*/  LEA.HI.X R9, R20, R113, R9, 0x1, P3 ;  /* 0x0000007114097211 */ /* 0x000fc800018f0c09 */
[----:B------:R-:W-:-:S05]  /*2520*/  F2FP.F16.F32.PACK_AB R5, RZ, R5 ;  /* 0x00000005ff05723e */ /* 0x000fca00000000ff */
[----:B------:R0:W-:Y:S01]  /*2530*/  @P0 STG.E.U16 desc[UR36][R12.64], R5 ;  /* 0x000000050c000986 */ /* 0x0001e2000c101524 */
[----:B------:R-:W-:Y:S05]  /*2540*/  @!P1 BRA `(.L_x_37) ;  /* 0x0000000000049947 */ /* 0x000fea0003800000 */
[----:B------:R2:W5:Y:S02]  /*2550*/  LDG.E.LTC128B.U16 R24, desc[UR36][R8.64+0x2] ;  /* 0x0000022408187981 */ /* 0x000564000c1e1520 */
.L_x_37:
[----:B------:R-:W-:Y:S05]  /*2560*/  BSYNC B1 ;  /* 0x0000000000017941 */ /* 0x000fea0003800000 */
.L_x_36:
[----:B-----5:R-:W-:Y:S01]  /*2570*/  HADD2.F32 R14, -RZ, R24.H0_H0 ;  /* 0x20000018ff0e7230 */ /* 0x020fe20000004100 */
[----:B------:R-:W-:Y:S01]  /*2580*/  ISETP.GT.AND P0, PT, R4, 0x8, PT ;  /* 0x000000080400780c */ /* 0x000fe20003f04270 */
[----:B------:R-:W-:Y:S03]  /*2590*/  BSSY B1, `(.L_x_38) ;  /* 0x0000008000017945 */ /* 0x000fe60003800000 */
[----:B------:R-:W-:Y:S01]  /*25a0*/  FMUL R14, R14, R89 ;  /* 0x000000590e0e7220 */ /* 0x000fe20000400000 */
[----:B------:R-:W-:-:S03]  /*25b0*/  ISETP.GT.AND P2, PT, R3, RZ, P0 ;  /* 0x000000ff0300720c */ /* 0x000fc60000744270 */
[----:B------:R-:W-:-:S05]  /*25c0*/  FFMA R14, R27, R88, R14 ;  /* 0x000000581b0e7223 */ /* 0x000fca000000000e */
[----:B------:R-:W-:-:S05]  /*25d0*/  F2FP.F16.F32.PACK_AB R14, RZ, R14 ;  /* 0x0000000eff0e723e */ /* 0x000fca00000000ff */
[----:B------:R3:W-:Y:S01]  /*25e0*/  @P1 STG.E.U16 desc[UR36][R12.64+0x2], R14 ;  /* 0x0000020e0c001986 */ /* 0x0007e2000c101524 */
[----:B------:R-:W-:Y:S05]  /*25f0*/  @!P2 BRA `(.L_x_39) ;  /* 0x000000000004a947 */ /* 0x000fea0003800000 */
[----:B------:R4:W5:Y:S02]  /*2600*/  LDG.E.LTC128B.U16 R24, desc[UR36][R6.64+0x10] ;  /* 0x0000102406187981 */ /* 0x000964000c1e1520 */
.L_x_39:
[----:B------:R-:W-:Y:S05]  /*2610*/  BSYNC B1 ;  /* 0x0000000000017941 */ /* 0x000fea0003800000 */
.L_x_38:
[----:B---3-5:R-:W-:Y:S01]  /*2620*/  HADD2.F32 R14, -RZ, R24.H0_H0 ;  /* 0x20000018ff0e7230 */ /* 0x028fe20000004100 */
[----:B------:R-:W-:Y:S01]  /*2630*/  ISETP.GT.AND P1, PT, R4, 0x9, PT ;  /* 0x000000090400780c */ /* 0x000fe20003f24270 */
[----:B------:R-:W-:Y:S03]  /*2640*/  BSSY B1, `(.L_x_40) ;  /* 0x0000008000017945 */ /* 0x000fe60003800000 */
[----:B0-----:R-:W-:Y:S01]  /*2650*/  FMUL R5, R14, R89 ;  /* 0x000000590e057220 */ /* 0x001fe20000400000 */
[----:B------:R-:W-:-:S03]  /*2660*/  ISETP.GT.AND P3, PT, R3, RZ, P1 ;  /* 0x000000ff0300720c */ /* 0x000fc60000f64270 */
[----:B------:R-:W-:-:S05]  /*2670*/  FFMA R5, R28, R88, R5 ;  /* 0x000000581c057223 */ /* 0x000fca0000000005 */
[----:B------:R-:W-:-:S05]  /*2680*/  F2FP.F16.F32.PACK_AB R5, RZ, R5 ;  /* 0x00000005ff05723e */ /* 0x000fca00000000ff */
[----:B------:R0:W-:Y:S01]  /*2690*/  @P2 STG.E.U16 desc[UR36][R10.64+0x10], R5 ;  /* 0x000010050a002986 */ /* 0x0001e2000c101524 */
[----:B------:R-:W-:Y:S05]  /*26a0*/  @!P3 BRA `(.L_x_41) ;  /* 0x000000000004b947 */ /* 0x000fea0003800000 */
[----:B------:R3:W5:Y:S02]  /*26b0*/  LDG.E.LTC128B.U16 R24, desc[UR36][R6.64+0x12] ;  /* 0x0000122406187981 */ /* 0x000764000c1e1520 */
.L_x_41:
[----:B------:R-:W-:Y:S05]  /*26c0*/  BSYNC B1 ;  /* 0x0000000000017941 */ /* 0x000fea0003800000 */
.L_x_40:
[----:B-----5:R-:W-:Y:S01]  /*26d0*/  HADD2.F32 R14, -RZ, R24.H0_H0 ;  /* 0x20000018ff0e7230 */ /* 0x020fe20000004100 */
[----:B------:R-:W-:Y:S01]  /*26e0*/  ISETP.GT.AND P0, PT, R3, 0x8, P0 ;  /* 0x000000080300780c */ /* 0x000fe20000704270 */
[----:B------:R-:W-:Y:S03]  /*26f0*/  BSSY B1, `(.L_x_42) ;  /* 0x0000007000017945 */ /* 0x000fe60003800000 */
[----:B------:R-:W-:-:S04]  /*2700*/  FMUL R14, R14, R89 ;  /* 0x000000590e0e7220 */ /* 0x000fc80000400000 */
[----:B------:R-:W-:-:S05]  /*2710*/  FFMA R14, R29, R88, R14 ;  /* 0x000000581d0e7223 */ /* 0x000fca000000000e */
[----:B------:R-:W-:-:S05]  /*2720*/  F2FP.F16.F32.PACK_AB R14, RZ, R14 ;  /* 0x0000000eff0e723e */ /* 0x000fca00000000ff */
[----:B------:R0:W-:Y:S01]  /*2730*/  @P3 STG.E.U16 desc[UR36][R10.64+0x12], R14 ;  /* 0x0000120e0a003986 */ /* 0x0001e2000c101524 */
[----:B------:R-:W-:Y:S05]  /*2740*/  @!P0 BRA `(.L_x_43) ;  /* 0x0000000000048947 */ /* 0x000fea0003800000 */
[----:B------:R0:W5:Y:S02]  /*2750*/  LDG.E.LTC128B.U16 R24, desc[UR36][R8.64+0x10] ;  /* 0x0000102408187981 */ /* 0x000164000c1e1520 */
.L_x_43:
[----:B------:R-:W-:Y:S05]  /*2760*/  BSYNC B1 ;  /* 0x0000000000017941 */ /* 0x000fea0003800000 */
.L_x_42:
[----:B0----5:R-:W-:Y:S01]  /*2770*/  HADD2.F32 R14, -RZ, R24.H0_H0 ;  /* 0x20000018ff0e7230 */ /* 0x021fe20000004100 */
        /* <DEDUP_REMOVED lines=8> */
.L_x_45:
[----:B------:R-:W-:Y:S05]  /*2800*/  BSYNC B1 ;  /* 0x0000000000017941 */ /* 0x000fea0003800000 */
.L_x_44:
        /* <DEDUP_REMOVED lines=10> */
.L_x_47:
[----:B------:R-:W-:Y:S05]  /*28b0*/  BSYNC B1 ;  /* 0x0000000000017941 */ /* 0x000fea0003800000 */
.L_x_46:
[----:B0----5:R-:W-:Y:S01]  /*28c0*/  HADD2.F32 R14, -RZ, R24.H0_H0 ;  /* 0x20000018ff0e7230 */ /* 0x021fe20000004100 */
        /* <DEDUP_REMOVED lines=9> */
.L_x_49:
[----:B------:R-:W-:Y:S05]  /*2960*/  BSYNC B1 ;  /* 0x0000000000017941 */ /* 0x000fea0003800000 */
.L_x_48:
        /* <DEDUP_REMOVED lines=9> */
.L_x_51:
[----:B------:R-:W-:Y:S05]  /*2a00*/  BSYNC B1 ;  /* 0x0000000000017941 */ /* 0x000fea0003800000 */
.L_x_50:
        /* <DEDUP_REMOVED lines=9> */
.L_x_53:
[----:B------:R-:W-:Y:S05]  /*2aa0*/  BSYNC B1 ;  /* 0x0000000000017941 */ /* 0x000fea0003800000 */
.L_x_52:
        /* <DEDUP_REMOVED lines=10> */
.L_x_55:
[----:B------:R-:W-:Y:S05]  /*2b50*/  BSYNC B1 ;  /* 0x0000000000017941 */ /* 0x000fea0003800000 */
.L_x_54:
        /* <DEDUP_REMOVED lines=10> */
.L_x_57:
[----:B------:R-:W-:Y:S05]  /*2c00*/  BSYNC B1 ;  /* 0x0000000000017941 */ /* 0x000fea0003800000 */
.L_x_56:
        /* <DEDUP_REMOVED lines=9> */
.L_x_59:
[----:B------:R-:W-:Y:S05]  /*2ca0*/  BSYNC B1 ;  /* 0x0000000000017941 */ /* 0x000fea0003800000 */
.L_x_58:
        /* <DEDUP_REMOVED lines=9> */
.L_x_61:
[----:B------:R-:W-:Y:S05]  /*2d40*/  BSYNC B1 ;  /* 0x0000000000017941 */ /* 0x000fea0003800000 */
.L_x_60:
        /* <DEDUP_REMOVED lines=10> */
.L_x_63:
[----:B------:R-:W-:Y:S05]  /*2df0*/  BSYNC B1 ;  /* 0x0000000000017941 */ /* 0x000fea0003800000 */
.L_x_62:
        /* <DEDUP_REMOVED lines=10> */
.L_x_65:
[----:B------:R-:W-:Y:S05]  /*2ea0*/  BSYNC B1 ;  /* 0x0000000000017941 */ /* 0x000fea0003800000 */
.L_x_64:
        /* <DEDUP_REMOVED lines=9> */
.L_x_67:
[----:B------:R-:W-:Y:S05]  /*2f40*/  BSYNC B1 ;  /* 0x0000000000017941 */ /* 0x000fea0003800000 */
.L_x_66:
        /* <DEDUP_REMOVED lines=9> */
.L_x_69:
[----:B------:R-:W-:Y:S05]  /*2fe0*/  BSYNC B1 ;  /* 0x0000000000017941 */ /* 0x000fea0003800000 */
.L_x_68:
        /* <DEDUP_REMOVED lines=10> */
.L_x_71:
[----:B------:R-:W-:Y:S05]  /*3090*/  BSYNC B1 ;  /* 0x0000000000017941 */ /* 0x000fea0003800000 */
.L_x_70:
        /* <DEDUP_REMOVED lines=10> */
.L_x_73:
[----:B------:R-:W-:Y:S05]  /*3140*/  BSYNC B1 ;  /* 0x0000000000017941 */ /* 0x000fea0003800000 */
.L_x_72:
        /* <DEDUP_REMOVED lines=9> */
.L_x_75:
[----:B------:R-:W-:Y:S05]  /*31e0*/  BSYNC B1 ;  /* 0x0000000000017941 */ /* 0x000fea0003800000 */
.L_x_74:
        /* <DEDUP_REMOVED lines=9> */
.L_x_77:
[----:B------:R-:W-:Y:S05]  /*3280*/  BSYNC B1 ;  /* 0x0000000000017941 */ /* 0x000fea0003800000 */
.L_x_76:
        /* <DEDUP_REMOVED lines=10> */
.L_x_79:
[----:B------:R-:W-:Y:S05]  /*3330*/  BSYNC B1 ;  /* 0x0000000000017941 */ /* 0x000fea0003800000 */
.L_x_78:
        /* <DEDUP_REMOVED lines=10> */
.L_x_81:
[----:B------:R-:W-:Y:S05]  /*33e0*/  BSYNC B1 ;  /* 0x0000000000017941 */ /* 0x000fea0003800000 */
.L_x_80:
        /* <DEDUP_REMOVED lines=9> */
.L_x_83:
[----:B------:R-:W-:Y:S05]  /*3480*/  BSYNC B1 ;  /* 0x0000000000017941 */ /* 0x000fea0003800000 */
.L_x_82:
        /* <DEDUP_REMOVED lines=9> */
.L_x_85:
[----:B------:R-:W-:Y:S05]  /*3520*/  BSYNC B1 ;  /* 0x0000000000017941 */ /* 0x000fea0003800000 */
.L_x_84:
        /* <DEDUP_REMOVED lines=10> */
.L_x_87:
[----:B------:R-:W-:Y:S05]  /*35d0*/  BSYNC B1 ;  /* 0x0000000000017941 */ /* 0x000fea0003800000 */
.L_x_86:
        /* <DEDUP_REMOVED lines=10> */
.L_x_89:
[----:B------:R-:W-:Y:S05]  /*3680*/  BSYNC B1 ;  /* 0x0000000000017941 */ /* 0x000fea0003800000 */
.L_x_88:
        /* <DEDUP_REMOVED lines=9> */
.L_x_91:
[----:B------:R-:W-:Y:S05]  /*3720*/  BSYNC B1 ;  /* 0x0000000000017941 */ /* 0x000fea0003800000 */
.L_x_90:
        /* <DEDUP_REMOVED lines=9> */
.L_x_93:
[----:B------:R-:W-:Y:S05]  /*37c0*/  BSYNC B1 ;  /* 0x0000000000017941 */ /* 0x000fea0003800000 */
.L_x_92:
        /* <DEDUP_REMOVED lines=10> */
.L_x_95:
[----:B------:R-:W-:Y:S05]  /*3870*/  BSYNC B1 ;  /* 0x0000000000017941 */ /* 0x000fea0003800000 */
.L_x_94:
        /* <DEDUP_REMOVED lines=10> */
.L_x_97:
[----:B------:R-:W-:Y:S05]  /*3920*/  BSYNC B1 ;  /* 0x0000000000017941 */ /* 0x000fea0003800000 */
.L_x_96:
        /* <DEDUP_REMOVED lines=9> */
.L_x_99:
[----:B------:R-:W-:Y:S05]  /*39c0*/  BSYNC B1 ;  /* 0x0000000000017941 */ /* 0x000fea0003800000 */
.L_x_98:
        /* <DEDUP_REMOVED lines=9> */
.L_x_101:
[----:B------:R-:W-:Y:S05]  /*3a60*/  BSYNC B1 ;  /* 0x0000000000017941 */ /* 0x000fea0003800000 */
.L_x_100:
        /* <DEDUP_REMOVED lines=10> */
.L_x_103:
[----:B------:R-:W-:Y:S05]  /*3b10*/  BSYNC B1 ;  /* 0x0000000000017941 */ /* 0x000fea0003800000 */
.L_x_102:
        /* <DEDUP_REMOVED lines=10> */
.L_x_105:
[----:B------:R-:W-:Y:S05]  /*3bc0*/  BSYNC B1 ;  /* 0x0000000000017941 */ /* 0x000fea0003800000 */
.L_x_104:
        /* <DEDUP_REMOVED lines=9> */
.L_x_107:
[----:B------:R-:W-:Y:S05]  /*3c60*/  BSYNC B1 ;  /* 0x0000000000017941 */ /* 0x000fea0003800000 */
.L_x_106:
        /* <DEDUP_REMOVED lines=9> */
.L_x_109:
[----:B------:R-:W-:Y:S05]  /*3d00*/  BSYNC B1 ;  /* 0x0000000000017941 */ /* 0x000fea0003800000 */
.L_x_108:
        /* <DEDUP_REMOVED lines=10> */
.L_x_111:
[----:B------:R-:W-:Y:S05]  /*3db0*/  BSYNC B1 ;  /* 0x0000000000017941 */ /* 0x000fea0003800000 */
.L_x_110:
        /* <DEDUP_REMOVED lines=10> */
.L_x_113:
[----:B------:R-:W-:Y:S05]  /*3e60*/  BSYNC B1 ;  /* 0x0000000000017941 */ /* 0x000fea0003800000 */
.L_x_112:
        /* <DEDUP_REMOVED lines=9> */
.L_x_115:
[----:B------:R-:W-:Y:S05]  /*3f00*/  BSYNC B1 ;  /* 0x0000000000017941 */ /* 0x000fea0003800000 */
.L_x_114:
        /* <DEDUP_REMOVED lines=9> */
.L_x_117:
[----:B------:R-:W-:Y:S05]  /*3fa0*/  BSYNC B1 ;  /* 0x0000000000017941 */ /* 0x000fea0003800000 */
.L_x_116:
        /* <DEDUP_REMOVED lines=10> */
.L_x_119:
[----:B------:R-:W-:Y:S05]  /*4050*/  BSYNC B1 ;  /* 0x0000000000017941 */ /* 0x000fea0003800000 */
.L_x_118:
        /* <DEDUP_REMOVED lines=10> */
.L_x_121:
[----:B------:R-:W-:Y:S05]  /*4100*/  BSYNC B1 ;  /* 0x0000000000017941 */ /* 0x000fea0003800000 */
.L_x_120:
        /* <DEDUP_REMOVED lines=9> */
.L_x_123:
[----:B------:R-:W-:Y:S05]  /*41a0*/  BSYNC B1 ;  /* 0x0000000000017941 */ /* 0x000fea0003800000 */
.L_x_122:
        /* <DEDUP_REMOVED lines=9> */
.L_x_125:
[----:B------:R-:W-:Y:S05]  /*4240*/  BSYNC B1 ;  /* 0x0000000000017941 */ /* 0x000fea0003800000 */
.L_x_124:
        /* <DEDUP_REMOVED lines=10> */
.L_x_127:
[----:B------:R-:W-:Y:S05]  /*42f0*/  BSYNC B1 ;  /* 0x0000000000017941 */ /* 0x000fea0003800000 */
.L_x_126:
        /* <DEDUP_REMOVED lines=10> */
.L_x_129:
[----:B------:R-:W-:Y:S05]  /*43a0*/  BSYNC B1 ;  /* 0x0000000000017941 */ /* 0x000fea0003800000 */
.L_x_128:
        /* <DEDUP_REMOVED lines=9> */
.L_x_131:
[----:B------:R-:W-:Y:S05]  /*4440*/  BSYNC B1 ;  /* 0x0000000000017941 */ /* 0x000fea0003800000 */
.L_x_130:
        /* <DEDUP_REMOVED lines=9> */
.L_x_133:
[----:B------:R-:W-:Y:S05]  /*44e0*/  BSYNC B1 ;  /* 0x0000000000017941 */ /* 0x000fea0003800000 */
.L_x_132:
        /* <DEDUP_REMOVED lines=10> */
.L_x_135:
[----:B------:R-:W-:Y:S05]  /*4590*/  BSYNC B1 ;  /* 0x0000000000017941 */ /* 0x000fea0003800000 */
.L_x_134:
        /* <DEDUP_REMOVED lines=10> */
.L_x_137:
[----:B------:R-:W-:Y:S05]  /*4640*/  BSYNC B1 ;  /* 0x0000000000017941 */ /* 0x000fea0003800000 */
.L_x_136:
        /* <DEDUP_REMOVED lines=9> */
.L_x_139:
[----:B------:R-:W-:Y:S05]  /*46e0*/  BSYNC B1 ;  /* 0x0000000000017941 */ /* 0x000fea0003800000 */
.L_x_138:
        /* <DEDUP_REMOVED lines=9> */
.L_x_141:
[----:B------:R-:W-:Y:S05]  /*4780*/  BSYNC B1 ;  /* 0x0000000000017941 */ /* 0x000fea0003800000 */
.L_x_140:
        /* <DEDUP_REMOVED lines=10> */
.L_x_143:
[----:B------:R-:W-:Y:S05]  /*4830*/  BSYNC B1 ;  /* 0x0000000000017941 */ /* 0x000fea0003800000 */
.L_x_142:
        /* <DEDUP_REMOVED lines=10> */
.L_x_145:
[----:B------:R-:W-:Y:S05]  /*48e0*/  BSYNC B1 ;  /* 0x0000000000017941 */ /* 0x000fea0003800000 */
.L_x_144:
        /* <DEDUP_REMOVED lines=9> */
.L_x_147:
[----:B------:R-:W-:Y:S05]  /*4980*/  BSYNC B1 ;  /* 0x0000000000017941 */ /* 0x000fea0003800000 */
.L_x_146:
        /* <DEDUP_REMOVED lines=9> */
.L_x_149:
[----:B------:R-:W-:Y:S05]  /*4a20*/  BSYNC B1 ;  /* 0x0000000000017941 */ /* 0x000fea0003800000 */
.L_x_148:
        /* <DEDUP_REMOVED lines=10> */
.L_x_151:
[----:B------:R-:W-:Y:S05]  /*4ad0*/  BSYNC B1 ;  /* 0x0000000000017941 */ /* 0x000fea0003800000 */
.L_x_150:
[----:B0----5:R-:W-:Y:S01]  /*4ae0*/  HADD2.F32 R14, -RZ, R24.H0_H0 ;  /* 0x20000018ff0e7230 */ /* 0x021fe20000004100 */
[----:B------:R-:W-:Y:S01]  /*4af0*/  ISETP.GT.AND P1, PT, R4, 0x79, PT ;  /* 0x000000790400780c */ /* 0x000fe20003f24270 */
[----:B------:R-:W-:Y:S01]  /*4b00*/  @P2 IMAD.MOV.U32 R4, RZ, RZ, R10 ;  /* 0x000000ffff042224 */ /* 0x000fe200078e000a */
[----:B------:R-:W-:Y:S02]  /*4b10*/  BSSY B1, `(.L_x_152) ;  /* 0x000000a000017945 */ /* 0x000fe40003800000 */
[----:B------:R-:W-:Y:S01]  /*4b20*/  FMUL R5, R14, R89 ;  /* 0x000000590e057220 */ /* 0x000fe20000400000 */
[----:B------:R-:W-:-:S03]  /*4b30*/  ISETP.GT.AND P3, PT, R3, RZ, P1 ;  /* 0x000000ff0300720c */ /* 0x000fc60000f64270 */
[----:B------:R-:W-:-:S05]  /*4b40*/  FFMA R5, R84, R88, R5 ;  /* 0x0000005854057223 */ /* 0x000fca0000000005 */
[----:B------:R-:W-:-:S04]  /*4b50*/  F2FP.F16.F32.PACK_AB R5, RZ, R5 ;  /* 0x00000005ff05723e */ /* 0x000fc800000000ff */
[----:B------:R-:W-:Y:S01]  /*4b60*/  PRMT R14, R5, 0x7610, R14 ;  /* 0x00007610050e7816 */ /* 0x000fe2000000000e */
[----:B------:R-:W-:-:S05]  /*4b70*/  @P2 IMAD.MOV.U32 R5, RZ, RZ, R11 ;  /* 0x000000ffff052224 */ /* 0x000fca00078e000b */
[----:B------:R0:W-:Y:S01]  /*4b80*/  @P2 STG.E.U16 desc[UR36][R4.64+0xf0], R14 ;  /* 0x0000f00e04002986 */ /* 0x0001e2000c101524 */
[----:B------:R-:W-:Y:S05]  /*4b90*/  @!P3 BRA `(.L_x_153) ;  /* 0x000000000004b947 */ /* 0x000fea0003800000 */
[----:B------:R0:W5:Y:S02]  /*4ba0*/  LDG.E.LTC128B.U16 R24, desc[UR36][R6.64+0xf2] ;  /* 0x0000f22406187981 */ /* 0x000164000c1e1520 */
.L_x_153:
[----:B------:R-:W-:Y:S05]  /*4bb0*/  BSYNC B1 ;  /* 0x0000000000017941 */ /* 0x000fea0003800000 */
.L_x_152:
        /* <DEDUP_REMOVED lines=9> */
.L_x_155:
[----:B------:R-:W-:Y:S05]  /*4c50*/  BSYNC B1 ;  /* 0x0000000000017941 */ /* 0x000fea0003800000 */
.L_x_154:
[----:B0----5:R-:W-:Y:S01]  /*4c60*/  HADD2.F32 R4, -RZ, R24.H0_H0 ;  /* 0x20000018ff047230 */ /* 0x021fe20000004100 */
[----:B------:R-:W-:Y:S01]  /*4c70*/  ISETP.GT.AND P1, PT, R3, 0x8, P1 ;  /* 0x000000080300780c */ /* 0x000fe20000f24270 */
[----:B------:R-:W-:Y:S03]  /*4c80*/  BSSY B1, `(.L_x_156) ;  /* 0x000000a000017945 */ /* 0x000fe60003800000 */
[----:B------:R-:W-:Y:S01]  /*4c90*/  FMUL R5, R4, R89 ;  /* 0x0000005904057220 */ /* 0x000fe20000400000 */
[----:B------:R-:W-:-:S03]  /*4ca0*/  @P0 IMAD.MOV.U32 R4, RZ, RZ, R12 ;  /* 0x000000ffff040224 */ /* 0x000fc600078e000c */
[----:B------:R-:W-:-:S05]  /*4cb0*/  FFMA R5, R86, R88, R5 ;  /* 0x0000005856057223 */ /* 0x000fca0000000005 */
[----:B------:R-:W-:-:S04]  /*4cc0*/  F2FP.F16.F32.PACK_AB R5, RZ, R5 ;  /* 0x00000005ff05723e */ /* 0x000fc800000000ff */
[----:B-1-34-:R-:W-:Y:S01]  /*4cd0*/  PRMT R6, R5, 0x7610, R6 ;  /* 0x0000761005067816 */ /* 0x01afe20000000006 */
[----:B------:R-:W-:-:S05]  /*4ce0*/  @P0 IMAD.MOV.U32 R5, RZ, RZ, R13 ;  /* 0x000000ffff050224 */ /* 0x000fca00078e000d */
[----:B------:R0:W-:Y:S01]  /*4cf0*/  @P0 STG.E.U16 desc[UR36][R4.64+0xf0], R6 ;  /* 0x0000f00604000986 */ /* 0x0001e2000c101524 */
[----:B------:R-:W-:Y:S05]  /*4d00*/  @!P1 BRA `(.L_x_157) ;  /* 0x0000000000049947 */ /* 0x000fea0003800000 */
[----:B------:R1:W5:Y:S02]  /*4d10*/  LDG.E.LTC128B.U16 R24, desc[UR36][R8.64+0xf2] ;  /* 0x0000f22408187981 */ /* 0x000364000c1e1520 */
.L_x_157:
[----:B------:R-:W-:Y:S05]  /*4d20*/  BSYNC B1 ;  /* 0x0000000000017941 */ /* 0x000fea0003800000 */
.L_x_156:
[----:B------:R-:W-:Y:S05]  /*4d30*/  @!P1 BRA `(.L_x_158) ;  /* 0x0000001000d09947 */ /* 0x000fea0003800000 */
[----:B-----5:R-:W-:-:S05]  /*4d40*/  HADD2.F32 R24, -RZ, R24.H0_H0 ;  /* 0x20000018ff187230 */ /* 0x020fca0000004100 */
[----:B------:R-:W-:-:S04]  /*4d50*/  FMUL R24, R24, R89 ;  /* 0x0000005918187220 */ /* 0x000fc80000400000 */
[----:B------:R-:W-:-:S05]  /*4d60*/  FFMA R24, R87, R88, R24 ;  /* 0x0000005857187223 */ /* 0x000fca0000000018 */
[----:B------:R-:W-:-:S05]  /*4d70*/  F2FP.F16.F32.PACK_AB R24, RZ, R24 ;  /* 0x00000018ff18723e */ /* 0x000fca00000000ff */
[----:B------:R3:W-:Y:S01]  /*4d80*/  STG.E.U16 desc[UR36][R12.64+0xf2], R24 ;  /* 0x0000f2180c007986 */ /* 0x0007e2000c101524 */
[----:B------:R-:W-:Y:S05]  /*4d90*/  BRA `(.L_x_158) ;  /* 0x0000001000b87947 */ /* 0x000fea0003800000 */
.L_x_33:
[----:B------:R-:W-:Y:S01]  /*4da0*/  ISETP.GT.AND P2, PT, R4, 0x1, PT ;  /* 0x000000010400780c */ /* 0x000fe20003f44270 */
[----:B------:R-:W-:Y:S01]  /*4db0*/  ULDC.64 UR4, c[0x0][0x5c0] ;  /* 0x0001700000047ab9 */ /* 0x000fe20000000a00 */
[-C--:B------:R-:W-:Y:S01]  /*4dc0*/  FMUL R24, R24, R88.reuse ;  /* 0x0000005818187220 */ /* 0x080fe20000400000 */
[-C--:B------:R-:W-:Y:S01]  /*4dd0*/  FMUL R25, R25, R88.reuse ;  /* 0x0000005819197220 */ /* 0x080fe20000400000 */
[----:B------:R-:W-:Y:S01]  /*4de0*/  ISETP.GT.AND P1, PT, R3, RZ, P2 ;  /* 0x000000ff0300720c */ /* 0x000fe20001724270 */
[-C--:B------:R-:W-:Y:S01]  /*4df0*/  FMUL R26, R26, R88.reuse ;  /* 0x000000581a1a7220 */ /* 0x080fe20000400000 */
[----:B------:R-:W-:Y:S01]  /*4e00*/  LEA R6, P4, R104, UR4, 0x1 ;  /* 0x0000000468067c11 */ /* 0x000fe2000f8808ff */
[----:B------:R-:W-:Y:S01]  /*4e10*/  FMUL R27, R27, R88 ;  /* 0x000000581b1b7220 */ /* 0x000fe20000400000 */
[----:B------:R-:W-:Y:S01]  /*4e20*/  F2FP.F16.F32.PACK_AB R24, RZ, R24 ;  /* 0x00000018ff18723e */ /* 0x000fe200000000ff */
[-C--:B------:R-:W-:Y:S01]  /*4e30*/  FMUL R28, R28, R88.reuse ;  /* 0x000000581c1c7220 */ /* 0x080fe20000400000 */
[----:B------:R-:W-:Y:S01]  /*4e40*/  LEA.HI.X R7, R104, UR5, R115, 0x1, P4 ;  /* 0x0000000568077c11 */ /* 0x000fe2000a0f0c73 */
[-C--:B------:R-:W-:Y:S01]  /*4e50*/  FMUL R29, R29, R88.reuse ;  /* 0x000000581d1d7220 */ /* 0x080fe20000400000 */
[----:B------:R-:W-:Y:S01]  /*4e60*/  F2FP.F16.F32.PACK_AB R25, RZ, R25 ;  /* 0x00000019ff19723e */ /* 0x000fe200000000ff */
[-C--:B------:R-:W-:Y:S01]  /*4e70*/  FMUL R30, R30, R88.reuse ;  /* 0x000000581e1e7220 */ /* 0x080fe20000400000 */
[----:B------:R-:W-:Y:S01]  /*4e80*/  ISETP.GT.AND P2, PT, R3, 0x8, P2 ;  /* 0x000000080300780c */ /* 0x000fe20001744270 */
[----:B------:R-:W-:Y:S01]  /*4e90*/  @P3 STG.E.U16 desc[UR36][R6.64], R24 ;  /* 0x0000001806003986 */ /* 0x000fe2000c101524 */
[C---:B------:R-:W-:Y:S01]  /*4ea0*/  SHF.L.U64.HI R5, R90.reuse, 0x1, R91 ;  /* 0x000000015a057819 */ /* 0x040fe2000001025b */
[----:B------:R-:W-:Y:S01]  /*4eb0*/  FMUL R31, R31, R88 ;  /* 0x000000581f1f7220 */ /* 0x000fe20000400000 */
[----:B------:R-:W-:Y:S01]  /*4ec0*/  LEA R8, P3, R90, R6, 0x1 ;  /* 0x000000065a087211 */ /* 0x000fe200078608ff */
[----:B------:R-:W-:Y:S01]  /*4ed0*/  @P1 STG.E.U16 desc[UR36][R6.64+0x2], R25 ;  /* 0x0000021906001986 */ /* 0x000fe2000c101524 */
[----:B------:R-:W-:Y:S01]  /*4ee0*/  ISETP.GT.AND P1, PT, R3, 0x8, P0 ;  /* 0x000000080300780c */ /* 0x000fe20000724270 */
[----:B------:R-:W-:Y:S01]  /*4ef0*/  FMUL R32, R32, R88 ;  /* 0x0000005820207220 */ /* 0x000fe20000400000 */
[----:B------:R-:W-:Y:S01]  /*4f00*/  F2FP.F16.F32.PACK_AB R26, RZ, R26 ;  /* 0x0000001aff1a723e */ /* 0x000fe200000000ff */
[----:B------:R-:W-:Y:S01]  /*4f10*/  IMAD.X R9, R5, 0x1, R7, P3 ;  /* 0x0000000105097824 */ /* 0x000fe200018e0607 */
[----:B------:R-:W-:Y:S01]  /*4f20*/  F2FP.F16.F32.PACK_AB R27, RZ, R27 ;  /* 0x0000001bff1b723e */ /* 0x000fe200000000ff */
[-C--:B------:R-:W-:Y:S01]  /*4f30*/  FMUL R33, R33, R88.reuse ;  /* 0x0000005821217220 */ /* 0x080fe20000400000 */
[----:B------:R-:W-:Y:S01]  /*4f40*/  ISETP.GT.AND P0, PT, R4, 0x8, PT ;  /* 0x000000080400780c */ /* 0x000fe20003f04270 */
[----:B------:R-:W-:Y:S01]  /*4f50*/  FMUL R34, R34, R88 ;  /* 0x0000005822227220 */ /* 0x000fe20000400000 */
[----:B------:R-:W-:Y:S01]  /*4f60*/  F2FP.F16.F32.PACK_AB R28, RZ, R28 ;  /* 0x0000001cff1c723e */ /* 0x000fe200000000ff */
[-C--:B------:R-:W-:Y:S01]  /*4f70*/  FMUL R35, R35, R88.reuse ;  /* 0x0000005823237220 */ /* 0x080fe20000400000 */
[C---:B------:R-:W-:Y:S01]  /*4f80*/  ISETP.GT.AND P4, PT, R3.reuse, RZ, P0 ;  /* 0x000000ff0300720c */ /* 0x040fe20000784270 */
[-C--:B------:R-:W-:Y:S01]  /*4f90*/  FMUL R36, R36, R88.reuse ;  /* 0x0000005824247220 */ /* 0x080fe20000400000 */
[----:B------:R-:W-:Y:S01]  /*4fa0*/  F2FP.F16.F32.PACK_AB R29, RZ, R29 ;  /* 0x0000001dff1d723e */ /* 0x000fe200000000ff */
[----:B------:R-:W-:Y:S01]  /*4fb0*/  @P1 STG.E.U16 desc[UR36][R8.64], R26 ;  /* 0x0000001a08001986 */ /* 0x000fe2000c101524 */
[----:B------:R-:W-:Y:S01]  /*4fc0*/  ISETP.GT.AND P1, PT, R3, 0x8, P0 ;  /* 0x000000080300780c */ /* 0x000fe20000724270 */
[----:B------:R-:W-:Y:S01]  /*4fd0*/  FMUL R37, R37, R88 ;  /* 0x0000005825257220 */ /* 0x000fe20000400000 */
[----:B------:R-:W-:Y:S01]  /*4fe0*/  F2FP.F16.F32.PACK_AB R30, RZ, R30 ;  /* 0x0000001eff1e723e */ /* 0x000fe200000000ff */
[----:B------:R-:W-:Y:S01]  /*4ff0*/  @P2 STG.E.U16 desc[UR36][R8.64+0x2], R27 ;  /* 0x0000021b08002986 */ /* 0x000fe2000c101524 */
[----:B------:R-:W-:Y:S01]  /*5000*/  ISETP.GT.AND P2, PT, R4, 0x9, PT ;  /* 0x000000090400780c */ /* 0x000fe20003f44270 */
[-C--:B------:R-:W-:Y:S01]  /*5010*/  FMUL R38, R38, R88.reuse ;  /* 0x0000005826267220 */ /* 0x080fe20000400000 */
[----:B------:R-:W-:Y:S01]  /*5020*/  F2FP.F16.F32.PACK_AB R31, RZ, R31 ;  /* 0x0000001fff1f723e */ /* 0x000fe200000000ff */
[-C--:B------:R-:W-:Y:S01]  /*5030*/  FMUL R39, R39, R88.reuse ;  /* 0x0000005827277220 */ /* 0x080fe20000400000 */
[C---:B------:R-:W-:Y:S01]  /*5040*/  ISETP.GT.AND P3, PT, R3.reuse, RZ, P2 ;  /* 0x000000ff0300720c */ /* 0x040fe20001764270 */
[----:B------:R-:W-:Y:S01]  /*5050*/  @P4 STG.E.U16 desc[UR36][R6.64+0x10], R28 ;  /* 0x0000101c06004986 */ /* 0x000fe2000c101524 */
[----:B------:R-:W-:Y:S01]  /*5060*/  ISETP.GT.AND P2, PT, R3, 0x8, P2 ;  /* 0x000000080300780c */ /* 0x000fe20001744270 */
[-C--:B------:R-:W-:Y:S01]  /*5070*/  FMUL R40, R40, R88.reuse ;  /* 0x0000005828287220 */ /* 0x080fe20000400000 */
[----:B------:R-:W-:Y:S01]  /*5080*/  ISETP.GT.AND P0, PT, R4, 0x10, PT ;  /* 0x000000100400780c */ /* 0x000fe20003f04270 */
[----:B------:R-:W-:Y:S01]  /*5090*/  FMUL R41, R41, R88 ;  /* 0x0000005829297220 */ /* 0x000fe20000400000 */
[----:B------:R-:W-:Y:S01]  /*50a0*/  F2FP.F16.F32.PACK_AB R32, RZ, R32 ;  /* 0x00000020ff20723e */ /* 0x000fe200000000ff */
[-C--:B------:R-:W-:Y:S01]  /*50b0*/  FMUL R42, R42, R88.reuse ;  /* 0x000000582a2a7220 */ /* 0x080fe20000400000 */
[----:B------:R-:W-:Y:S01]  /*50c0*/  ISETP.GT.AND P4, PT, R3, RZ, P0 ;  /* 0x000000ff0300720c */ /* 0x000fe20000784270 */
[-C--:B------:R-:W-:Y:S01]  /*50d0*/  FMUL R43, R43, R88.reuse ;  /* 0x000000582b2b7220 */ /* 0x080fe20000400000 */
[----:B------:R-:W-:Y:S01]  /*50e0*/  F2FP.F16.F32.PACK_AB R33, RZ, R33 ;  /* 0x00000021ff21723e */ /* 0x000fe200000000ff */
[----:B------:R-:W-:Y:S01]  /*50f0*/  FMUL R44, R44, R88 ;  /* 0x000000582c2c7220 */ /* 0x000fe20000400000 */
[----:B------:R-:W-:Y:S01]  /*5100*/  F2FP.F16.F32.PACK_AB R34, RZ, R34 ;  /* 0x00000022ff22723e */ /* 0x000fe200000000ff */
[----:B------:R-:W-:Y:S01]  /*5110*/  @P3 STG.E.U16 desc[UR36][R6.64+0x12], R29 ;  /* 0x0000121d06003986 */ /* 0x000fe2000c101524 */
[----:B------:R-:W-:Y:S01]  /*5120*/  ISETP.GT.AND P3, PT, R4, 0x11, PT ;  /* 0x000000110400780c */ /* 0x000fe20003f64270 */
[-C--:B------:R-:W-:Y:S01]  /*5130*/  FMUL R45, R45, R88.reuse ;  /* 0x000000582d2d7220 */ /* 0x080fe20000400000 */
[----:B------:R-:W-:Y:S01]  /*5140*/  F2FP.F16.F32.PACK_AB R35, RZ, R35 ;  /* 0x00000023ff23723e */ /* 0x000fe200000000ff */
[----:B------:R-:W-:Y:S01]  /*5150*/  @P1 STG.E.U16 desc[UR36][R8.64+0x10], R30 ;  /* 0x0000101e08001986 */ /* 0x000fe2000c101524 */
[C---:B------:R-:W-:Y:S01]  /*5160*/  ISETP.GT.AND P1, PT, R3.reuse, 0x8, P0 ;  /* 0x000000080300780c */ /* 0x040fe20000724270 */
[-C--:B------:R-:W-:Y:S01]  /*5170*/  FMUL R46, R46, R88.reuse ;  /* 0x000000582e2e7220 */ /* 0x080fe20000400000 */
[----:B------:R-:W-:Y:S01]  /*5180*/  ISETP.GT.AND P0, PT, R4, 0x18, PT ;  /* 0x000000180400780c */ /* 0x000fe20003f04270 */
[----:B------:R-:W-:Y:S01]  /*5190*/  @P2 STG.E.U16 desc[UR36][R8.64+0x12], R31 ;  /* 0x0000121f08002986 */ /* 0x000fe2000c101524 */
[----:B------:R-:W-:Y:S01]  /*51a0*/  ISETP.GT.AND P2, PT, R3, RZ, P3 ;  /* 0x000000ff0300720c */ /* 0x000fe20001f44270 */
[-C--:B------:R-:W-:Y:S01]  /*51b0*/  FMUL R47, R47, R88.reuse ;  /* 0x000000582f2f7220 */ /* 0x080fe20000400000 */
[C---:B------:R-:W-:Y:S01]  /*51c0*/  ISETP.GT.AND P3, PT, R3.reuse, 0x8, P3 ;  /* 0x000000080300780c */ /* 0x040fe20001f64270 */
[----:B------:R-:W-:Y:S01]  /*51d0*/  @P4 STG.E.U16 desc[UR36][R6.64+0x20], R32 ;  /* 0x0000202006004986 */ /* 0x000fe2000c101524 */
[----:B------:R-:W-:Y:S01]  /*51e0*/  ISETP.GT.AND P4, PT, R3, RZ, P0 ;  /* 0x000000ff0300720c */ /* 0x000fe20000784270 */
[----:B------:R-:W-:Y:S01]  /*51f0*/  FMUL R48, R48, R88 ;  /* 0x0000005830307220 */ /* 0x000fe20000400000 */
[----:B------:R-:W-:Y:S01]  /*5200*/  F2FP.F16.F32.PACK_AB R36, RZ, R36 ;  /* 0x00000024ff24723e */ /* 0x000fe200000000ff */
[-C--:B------:R-:W-:Y:S01]  /*5210*/  FMUL R49, R49, R88.reuse ;  /* 0x0000005831317220 */ /* 0x080fe20000400000 */
[----:B------:R-:W-:Y:S01]  /*5220*/  F2FP.F16.F32.PACK_AB R37, RZ, R37 ;  /* 0x00000025ff25723e */ /* 0x000fe200000000ff */
[----:B------:R-:W-:Y:S01]  /*5230*/  FMUL R50, R50, R88 ;  /* 0x0000005832327220 */ /* 0x000fe20000400000 */
[----:B------:R-:W-:Y:S01]  /*5240*/  F2FP.F16.F32.PACK_AB R38, RZ, R38 ;  /* 0x00000026ff26723e */ /* 0x000fe200000000ff */
[----:B------:R-:W-:Y:S01]  /*5250*/  FMUL R51, R51, R88 ;  /* 0x0000005833337220 */ /* 0x000fe20000400000 */
[----:B------:R-:W-:Y:S01]  /*5260*/  F2FP.F16.F32.PACK_AB R39, RZ, R39 ;  /* 0x00000027ff27723e */ /* 0x000fe200000000ff */
[----:B------:R-:W-:Y:S01]  /*5270*/  @P2 STG.E.U16 desc[UR36][R6.64+0x22], R33 ;  /* 0x0000222106002986 */ /* 0x000fe2000c101524 */
[----:B------:R-:W-:Y:S01]  /*5280*/  F2FP.F16.F32.PACK_AB R40, RZ, R40 ;  /* 0x00000028ff28723e */ /* 0x000fe200000000ff */
[-C--:B------:R-:W-:Y:S01]  /*5290*/  FMUL R52, R52, R88.reuse ;  /* 0x0000005834347220 */ /* 0x080fe20000400000 */
[----:B------:R-:W-:Y:S01]  /*52a0*/  F2FP.F16.F32.PACK_AB R41, RZ, R41 ;  /* 0x00000029ff29723e */ /* 0x000fe200000000ff */
[----:B------:R-:W-:Y:S01]  /*52b0*/  @P1 STG.E.U16 desc[UR36][R8.64+0x20], R34 ;  /* 0x0000202208001986 */ /* 0x000fe2000c101524 */
[----:B------:R-:W-:Y:S01]  /*52c0*/  ISETP.GT.AND P1, PT, R3, 0x8, P0 ;  /* 0x000000080300780c */ /* 0x000fe20000724270 */
[-C--:B------:R-:W-:Y:S01]  /*52d0*/  FMUL R53, R53, R88.reuse ;  /* 0x0000005835357220 */ /* 0x080fe20000400000 */
[C---:B------:R-:W-:Y:S01]  /*52e0*/  ISETP.GT.AND P0, PT, R4.reuse, 0x20, PT ;  /* 0x000000200400780c */ /* 0x040fe20003f04270 */
[----:B------:R-:W-:Y:S01]  /*52f0*/  @P3 STG.E.U16 desc[UR36][R8.64+0x22], R35 ;  /* 0x0000222308003986 */ /* 0x000fe2000c101524 */
[----:B------:R-:W-:Y:S01]  /*5300*/  ISETP.GT.AND P3, PT, R4, 0x19, PT ;  /* 0x000000190400780c */ /* 0x000fe20003f64270 */
[----:B------:R-:W-:Y:S01]  /*5310*/  FMUL R54, R54, R88 ;  /* 0x0000005836367220 */ /* 0x000fe20000400000 */
[----:B------:R-:W-:Y:S01]  /*5320*/  F2FP.F16.F32.PACK_AB R42, RZ, R42 ;  /* 0x0000002aff2a723e */ /* 0x000fe200000000ff */
[----:B------:R-:W-:Y:S01]  /*5330*/  @P4 STG.E.U16 desc[UR36][R6.64+0x30], R36 ;  /* 0x0000302406004986 */ /* 0x000fe2000c101524 */
[----:B------:R-:W-:Y:S01]  /*5340*/  ISETP.GT.AND P2, PT, R3, RZ, P3 ;  /* 0x000000ff0300720c */ /* 0x000fe20001f44270 */
[-C--:B------:R-:W-:Y:S01]  /*5350*/  FMUL R55, R55, R88.reuse ;  /* 0x0000005837377220 */ /* 0x080fe20000400000 */
[C---:B------:R-:W-:Y:S01]  /*5360*/  ISETP.GT.AND P3, PT, R3.reuse, 0x8, P3 ;  /* 0x000000080300780c */ /* 0x040fe20001f64270 */
[-C--:B------:R-:W-:Y:S01]  /*5370*/  FMUL R56, R56, R88.reuse ;  /* 0x0000005838387220 */ /* 0x080fe20000400000 */
[----:B------:R-:W-:Y:S01]  /*5380*/  ISETP.GT.AND P4, PT, R3, RZ, P0 ;  /* 0x000000ff0300720c */ /* 0x000fe20000784270 */
[-C--:B------:R-:W-:Y:S01]  /*5390*/  FMUL R57, R57, R88.reuse ;  /* 0x0000005839397220 */ /* 0x080fe20000400000 */
[----:B------:R-:W-:Y:S01]  /*53a0*/  F2FP.F16.F32.PACK_AB R43, RZ, R43 ;  /* 0x0000002bff2b723e */ /* 0x000fe200000000ff */
[----:B------:R-:W-:Y:S01]  /*53b0*/  FMUL R58, R58, R88 ;  /* 0x000000583a3a7220 */ /* 0x000fe20000400000 */
[----:B------:R-:W-:Y:S01]  /*53c0*/  F2FP.F16.F32.PACK_AB R44, RZ, R44 ;  /* 0x0000002cff2c723e */ /* 0x000fe200000000ff */
[-C--:B------:R-:W-:Y:S01]  /*53d0*/  FMUL R59, R59, R88.reuse ;  /* 0x000000583b3b7220 */ /* 0x080fe20000400000 */
[----:B------:R-:W-:Y:S01]  /*53e0*/  F2FP.F16.F32.PACK_AB R45, RZ, R45 ;  /* 0x0000002dff2d723e */ /* 0x000fe200000000ff */
[----:B------:R-:W-:Y:S01]  /*53f0*/  FMUL R60, R60, R88 ;  /* 0x000000583c3c7220 */ /* 0x000fe20000400000 */
[----:B------:R-:W-:Y:S01]  /*5400*/  F2FP.F16.F32.PACK_AB R46, RZ, R46 ;  /* 0x0000002eff2e723e */ /* 0x000fe200000000ff */
[----:B------:R-:W-:Y:S01]  /*5410*/  @P2 STG.E.U16 desc[UR36][R6.64+0x32], R37 ;  /* 0x0000322506002986 */ /* 0x000fe2000c101524 */
[----:B------:R-:W-:Y:S01]  /*5420*/  F2FP.F16.F32.PACK_AB R47, RZ, R47 ;  /* 0x0000002fff2f723e */ /* 0x000fe200000000ff */
[----:B------:R-:W-:Y:S01]  /*5430*/  FMUL R61, R61, R88 ;  /* 0x000000583d3d7220 */ /* 0x000fe20000400000 */
[----:B------:R-:W-:Y:S01]  /*5440*/  F2FP.F16.F32.PACK_AB R48, RZ, R48 ;  /* 0x00000030ff30723e */ /* 0x000fe200000000ff */
[----:B------:R-:W-:Y:S01]  /*5450*/  @P1 STG.E.U16 desc[UR36][R8.64+0x30], R38 ;  /* 0x0000302608001986 */ /* 0x000fe2000c101524 */
[----:B------:R-:W-:Y:S01]  /*5460*/  ISETP.GT.AND P1, PT, R3, 0x8, P0 ;  /* 0x000000080300780c */ /* 0x000fe20000724270 */
[-C--:B------:R-:W-:Y:S01]  /*5470*/  FMUL R62, R62, R88.reuse ;  /* 0x000000583e3e7220 */ /* 0x080fe20000400000 */
[C---:B------:R-:W-:Y:S01]  /*5480*/  ISETP.GT.AND P0, PT, R4.reuse, 0x28, PT ;  /* 0x000000280400780c */ /* 0x040fe20003f04270 */
[----:B------:R-:W-:Y:S01]  /*5490*/  @P3 STG.E.U16 desc[UR36][R8.64+0x32], R39 ;  /* 0x0000322708003986 */ /* 0x000fe2000c101524 */
[----:B------:R-:W-:Y:S01]  /*54a0*/  ISETP.GT.AND P3, PT, R4, 0x21, PT ;  /* 0x000000210400780c */ /* 0x000fe20003f64270 */
[-C--:B------:R-:W-:Y:S01]  /*54b0*/  FMUL R63, R63, R88.reuse ;  /* 0x000000583f3f7220 */ /* 0x080fe20000400000 */
[----:B------:R-:W-:Y:S01]  /*54c0*/  F2FP.F16.F32.PACK_AB R49, RZ, R49 ;  /* 0x00000031ff31723e */ /* 0x000fe200000000ff */
[----:B------:R-:W-:Y:S01]  /*54d0*/  @P4 STG.E.U16 desc[UR36][R6.64+0x40], R40 ;  /* 0x0000402806004986 */ /* 0x000fe2000c101524 */
[C---:B------:R-:W-:Y:S01]  /*54e0*/  ISETP.GT.AND P2, PT, R3.reuse, RZ, P3 ;  /* 0x000000ff0300720c */ /* 0x040fe20001f44270 */
[-C--:B------:R-:W-:Y:S01]  /*54f0*/  FMUL R64, R64, R88.reuse ;  /* 0x0000005840407220 */ /* 0x080fe20000400000 */
[----:B------:R-:W-:Y:S01]  /*5500*/  ISETP.GT.AND P3, PT, R3, 0x8, P3 ;  /* 0x000000080300780c */ /* 0x000fe20001f64270 */
[-C--:B------:R-:W-:Y:S01]  /*5510*/  FMUL R65, R65, R88.reuse ;  /* 0x0000005841417220 */ /* 0x080fe20000400000 */
        /* <DEDUP_REMOVED lines=62> */
[----:B------:R-:W-:-:S02]  /*5900*/  F2FP.F16.F32.PACK_AB R68, RZ, R68 ;  /* 0x00000044ff44723e */ /* 0x000fc400000000ff */
[----:B------:R-:W-:Y:S01]  /*5910*/  F2FP.F16.F32.PACK_AB R69, RZ, R69 ;  /* 0x00000045ff45723e */ /* 0x000fe200000000ff */
[----:B------:R-:W-:Y:S01]  /*5920*/  @P1 STG.E.U16 desc[UR36][R8.64+0x60], R50 ;  /* 0x0000603208001986 */ /* 0x000fe2000c101524 */
[C---:B------:R-:W-:Y:S02]  /*5930*/  ISETP.GT.AND P1, PT, R3.reuse, 0x8, P0 ;  /* 0x000000080300780c */ /* 0x040fe40000724270 */
[C---:B------:R-:W-:Y:S01]  /*5940*/  ISETP.GT.AND P0, PT, R4.reuse, 0x40, PT ;  /* 0x000000400400780c */ /* 0x040fe20003f04270 */
[----:B------:R-:W-:Y:S01]  /*5950*/  @P3 STG.E.U16 desc[UR36][R8.64+0x62], R51 ;  /* 0x0000623308003986 */ /* 0x000fe2000c101524 */
[----:B------:R-:W-:Y:S02]  /*5960*/  ISETP.GT.AND P3, PT, R4, 0x39, PT ;  /* 0x000000390400780c */ /* 0x000fe40003f64270 */
[----:B------:R-:W-:Y:S01]  /*5970*/  F2FP.F16.F32.PACK_AB R70, RZ, R70 ;  /* 0x00000046ff46723e */ /* 0x000fe200000000ff */
[----:B------:R-:W-:Y:S01]  /*5980*/  @P4 STG.E.U16 desc[UR36][R6.64+0x70], R52 ;  /* 0x0000703406004986 */ /* 0x000fe2000c101524 */
[----:B------:R-:W-:-:S02]  /*5990*/  ISETP.GT.AND P2, PT, R3, RZ, P3 ;  /* 0x000000ff0300720c */ /* 0x000fc40001f44270 */
[C---:B------:R-:W-:Y:S02]  /*59a0*/  ISETP.GT.AND P3, PT, R3.reuse, 0x8, P3 ;  /* 0x000000080300780c */ /* 0x040fe40001f64270 */
[----:B------:R-:W-:Y:S02]  /*59b0*/  ISETP.GT.AND P4, PT, R3, RZ, P0 ;  /* 0x000000ff0300720c */ /* 0x000fe40000784270 */
[----:B------:R-:W-:Y:S02]  /*59c0*/  F2FP.F16.F32.PACK_AB R71, RZ, R71 ;  /* 0x00000047ff47723e */ /* 0x000fe400000000ff */
[----:B------:R-:W-:Y:S02]  /*59d0*/  F2FP.F16.F32.PACK_AB R72, RZ, R72 ;  /* 0x00000048ff48723e */ /* 0x000fe400000000ff */
[----:B------:R-:W-:Y:S02]  /*59e0*/  F2FP.F16.F32.PACK_AB R73, RZ, R73 ;  /* 0x00000049ff49723e */ /* 0x000fe400000000ff */
        /* <DEDUP_REMOVED lines=33> */
[----:B------:R-:W-:-:S03]  /*5c00*/  F2FP.F16.F32.PACK_AB R87, RZ, R87 ;  /* 0x00000057ff57723e */ /* 0x000fc600000000ff */
[----:B------:R-:W-:Y:S04]  /*5c10*/  @P2 STG.E.U16 desc[UR36][R6.64+0x92], R61 ;  /* 0x0000923d06002986 */ /* 0x000fe8000c101524 */
[----:B------:R-:W-:Y:S01]  /*5c20*/  @P1 STG.E.U16 desc[UR36][R8.64+0x90], R62 ;  /* 0x0000903e08001986 */ /* 0x000fe2000c101524 */
[----:B------:R-:W-:Y:S02]  /*5c30*/  ISETP.GT.AND P1, PT, R3, 0x8, P0 ;  /* 0x000000080300780c */ /* 0x000fe40000724270 */
[C---:B------:R-:W-:Y:S01]  /*5c40*/  ISETP.GT.AND P0, PT, R4.reuse, 0x58, PT ;  /* 0x000000580400780c */ /* 0x040fe20003f04270 */
[----:B------:R-:W-:Y:S01]  /*5c50*/  @P3 STG.E.U16 desc[UR36][R8.64+0x92], R63 ;  /* 0x0000923f08003986 */ /* 0x000fe2000c101524 */
[----:B------:R-:W-:-:S03]  /*5c60*/  ISETP.GT.AND P3, PT, R4, 0x51, PT ;  /* 0x000000510400780c */ /* 0x000fc60003f64270 */
[----:B------:R-:W-:Y:S01]  /*5c70*/  @P4 STG.E.U16 desc[UR36][R6.64+0xa0], R64 ;  /* 0x0000a04006004986 */ /* 0x000fe2000c101524 */
[C---:B------:R-:W-:Y:S02]  /*5c80*/  ISETP.GT.AND P2, PT, R3.reuse, RZ, P3 ;  /* 0x000000ff0300720c */ /* 0x040fe40001f44270 */
[C---:B------:R-:W-:Y:S02]  /*5c90*/  ISETP.GT.AND P3, PT, R3.reuse, 0x8, P3 ;  /* 0x000000080300780c */ /* 0x040fe40001f64270 */
[----:B------:R-:W-:-:S09]  /*5ca0*/  ISETP.GT.AND P4, PT, R3, RZ, P0 ;  /* 0x000000ff0300720c */ /* 0x000fd20000784270 */
        /* <DEDUP_REMOVED lines=9> */
[C---:B------:R-:W-:Y:S02]  /*5d40*/  ISETP.GT.AND P3, PT, R3.reuse, RZ, P0 ;  /* 0x000000ff0300720c */ /* 0x040fe40000764270 */
[----:B------:R-:W-:-:S07]  /*5d50*/  ISETP.GT.AND P0, PT, R3, 0x8, P0 ;  /* 0x000000080300780c */ /* 0x000fce0000704270 */
[----:B------:R-:W-:Y:S04]  /*5d60*/  @P2 STG.E.U16 desc[UR36][R6.64+0xb2], R69 ;  /* 0x0000b24506002986 */ /* 0x000fe8000c101524 */
[----:B------:R-:W-:Y:S01]  /*5d70*/  @P1 STG.E.U16 desc[UR36][R8.64+0xb0], R70 ;  /* 0x0000b04608001986 */ /* 0x000fe2000c101524 */
[----:B------:R-:W-:-:S03]  /*5d80*/  ISETP.GT.AND P1, PT, R4, 0x68, PT ;  /* 0x000000680400780c */ /* 0x000fc60003f24270 */
        /* <DEDUP_REMOVED lines=11> */
[C---:B------:R-:W-:Y:S02]  /*5e40*/  ISETP.GT.AND P2, PT, R3.reuse, RZ, P0 ;  /* 0x000000ff0300720c */ /* 0x040fe40000744270 */
[----:B------:R-:W-:Y:S01]  /*5e50*/  ISETP.GT.AND P0, PT, R3, 0x8, P0 ;  /* 0x000000080300780c */ /* 0x000fe20000704270 */
[----:B------:R-:W-:Y:S01]  /*5e60*/  @P3 STG.E.U16 desc[UR36][R6.64+0xd0], R76 ;  /* 0x0000d04c06003986 */ /* 0x000fe2000c101524 */
[----:B------:R-:W-:-:S04]  /*5e70*/  ISETP.GT.AND P3, PT, R4, 0x70, PT ;  /* 0x000000700400780c */ /* 0x000fc80003f64270 */
[C---:B------:R-:W-:Y:S02]  /*5e80*/  ISETP.GT.AND P4, PT, R3.reuse, RZ, P3 ;  /* 0x000000ff0300720c */ /* 0x040fe40001f84270 */
[----:B------:R-:W-:-:S03]  /*5e90*/  ISETP.GT.AND P3, PT, R3, 0x8, P3 ;  /* 0x000000080300780c */ /* 0x000fc60001f64270 */
[----:B------:R-:W-:Y:S01]  /*5ea0*/  @P2 STG.E.U16 desc[UR36][R6.64+0xd2], R77 ;  /* 0x0000d24d06002986 */ /* 0x000fe2000c101524 */
[----:B------:R-:W-:-:S03]  /*5eb0*/  ISETP.GT.AND P2, PT, R4, 0x79, PT ;  /* 0x000000790400780c */ /* 0x000fc60003f44270 */
[----:B------:R-:W-:Y:S01]  /*5ec0*/  @P1 STG.E.U16 desc[UR36][R8.64+0xd0], R78 ;  /* 0x0000d04e08001986 */ /* 0x000fe2000c101524 */
[----:B------:R-:W-:-:S03]  /*5ed0*/  ISETP.GT.AND P1, PT, R4, 0x78, PT ;  /* 0x000000780400780c */ /* 0x000fc60003f24270 */
[----:B------:R-:W-:Y:S01]  /*5ee0*/  @P0 STG.E.U16 desc[UR36][R8.64+0xd2], R79 ;  /* 0x0000d24f08000986 */ /* 0x000fe2000c101524 */
[----:B------:R-:W-:-:S03]  /*5ef0*/  ISETP.GT.AND P0, PT, R4, 0x71, PT ;  /* 0x000000710400780c */ /* 0x000fc60003f04270 */
[----:B------:R-:W-:Y:S01]  /*5f00*/  @P4 STG.E.U16 desc[UR36][R6.64+0xe0], R80 ;  /* 0x0000e05006004986 */ /* 0x000fe2000c101524 */
[C---:B------:R-:W-:Y:S02]  /*5f10*/  ISETP.GT.AND P4, PT, R3.reuse, RZ, P0 ;  /* 0x000000ff0300720c */ /* 0x040fe40000784270 */
[----:B------:R-:W-:-:S11]  /*5f20*/  ISETP.GT.AND P0, PT, R3, 0x8, P0 ;  /* 0x000000080300780c */ /* 0x000fd60000704270 */
[----:B------:R-:W-:Y:S02]  /*5f30*/  @P4 IMAD.MOV.U32 R4, RZ, RZ, R6 ;  /* 0x000000ffff044224 */ /* 0x000fe400078e0006 */
[----:B------:R-:W-:-:S05]  /*5f40*/  @P4 IMAD.MOV.U32 R5, RZ, RZ, R7 ;  /* 0x000000ffff054224 */ /* 0x000fca00078e0007 */
[----:B------:R0:W-:Y:S01]  /*5f50*/  @P4 STG.E.U16 desc[UR36][R4.64+0xe2], R81 ;  /* 0x0000e25104004986 */ /* 0x0001e2000c101524 */
[C---:B------:R-:W-:Y:S02]  /*5f60*/  ISETP.GT.AND P4, PT, R3.reuse, RZ, P2 ;  /* 0x000000ff0300720c */ /* 0x040fe40001784270 */
[----:B------:R-:W-:Y:S01]  /*5f70*/  ISETP.GT.AND P2, PT, R3, 0x8, P2 ;  /* 0x000000080300780c */ /* 0x000fe20001744270 */
[----:B0-----:R-:W-:Y:S02]  /*5f80*/  @P3 IMAD.MOV.U32 R4, RZ, RZ, R8 ;  /* 0x000000ffff043224 */ /* 0x001fe400078e0008 */
[----:B------:R-:W-:-:S05]  /*5f90*/  @P3 IMAD.MOV.U32 R5, RZ, RZ, R9 ;  /* 0x000000ffff053224 */ /* 0x000fca00078e0009 */
[----:B------:R0:W-:Y:S01]  /*5fa0*/  @P3 STG.E.U16 desc[UR36][R4.64+0xe0], R82 ;  /* 0x0000e05204003986 */ /* 0x0001e2000c101524 */
[C---:B------:R-:W-:Y:S02]  /*5fb0*/  ISETP.GT.AND P3, PT, R3.reuse, RZ, P1 ;  /* 0x000000ff0300720c */ /* 0x040fe40000f64270 */
[----:B------:R-:W-:Y:S01]  /*5fc0*/  ISETP.GT.AND P1, PT, R3, 0x8, P1 ;  /* 0x000000080300780c */ /* 0x000fe20000f24270 */
[----:B0-----:R-:W-:Y:S02]  /*5fd0*/  @P0 IMAD.MOV.U32 R4, RZ, RZ, R8 ;  /* 0x000000ffff040224 */ /* 0x001fe400078e0008 */
[----:B------:R-:W-:-:S05]  /*5fe0*/  @P0 IMAD.MOV.U32 R5, RZ, RZ, R9 ;  /* 0x000000ffff050224 */ /* 0x000fca00078e0009 */
[----:B------:R0:W-:Y:S03]  /*5ff0*/  @P0 STG.E.U16 desc[UR36][R4.64+0xe2], R83 ;  /* 0x0000e25304000986 */ /* 0x0001e6000c101524 */
[----:B0-----:R-:W-:Y:S02]  /*6000*/  @P3 IMAD.MOV.U32 R4, RZ, RZ, R6 ;  /* 0x000000ffff043224 */ /* 0x001fe400078e0006 */
[----:B------:R-:W-:-:S05]  /*6010*/  @P3 IMAD.MOV.U32 R5, RZ, RZ, R7 ;  /* 0x000000ffff053224 */ /* 0x000fca00078e0007 */
[----:B------:R0:W-:Y:S04]  /*6020*/  @P3 STG.E.U16 desc[UR36][R4.64+0xf0], R84 ;  /* 0x0000f05404003986 */ /* 0x0001e8000c101524 */
[----:B------:R4:W-:Y:S01]  /*6030*/  @P4 STG.E.U16 desc[UR36][R6.64+0xf2], R85 ;  /* 0x0000f25506004986 */ /* 0x0009e2000c101524 */
[----:B0-----:R-:W-:Y:S02]  /*6040*/  @P1 IMAD.MOV.U32 R4, RZ, RZ, R8 ;  /* 0x000000ffff041224 */ /* 0x001fe400078e0008 */
[----:B------:R-:W-:-:S05]  /*6050*/  @P1 IMAD.MOV.U32 R5, RZ, RZ, R9 ;  /* 0x000000ffff051224 */ /* 0x000fca00078e0009 */
[----:B------:R4:W-:Y:S04]  /*6060*/  @P1 STG.E.U16 desc[UR36][R4.64+0xf0], R86 ;  /* 0x0000f05604001986 */ /* 0x0009e8000c101524 */
[----:B------:R4:W-:Y:S02]  /*6070*/  @P2 STG.E.U16 desc[UR36][R8.64+0xf2], R87 ;  /* 0x0000f25708002986 */ /* 0x0009e4000c101524 */
.L_x_158:
[----:B------:R-:W-:Y:S05]  /*6080*/  BSYNC B0 ;  /* 0x0000000000007941 */ /* 0x000fea0003800000 */
.L_x_32:
[----:B------:R-:W-:Y:S01]  /*6090*/  IADD3 R16, P0, R16, UR38, RZ ;  /* 0x0000002610107c10 */ /* 0x000fe2000ff1e0ff */
[----:B------:R-:W-:Y:S01]  /*60a0*/  ULDC.64 UR4, c[0x0][0x650] ;  /* 0x0001940000047ab9 */ /* 0x000fe20000000a00 */
[----:B------:R-:W-:Y:S01]  /*60b0*/  PRMT R3, RZ, 0x7610, R3 ;  /* 0x00007610ff037816 */ /* 0x000fe20000000003 */
[----:B------:R-:W-:Y:S01]  /*60c0*/  IMAD.MOV.U32 R100, RZ, RZ, -0x1 ;  /* 0xffffffffff647424 */ /* 0x000fe200078e00ff */
[----:B------:R-:W-:Y:S01]  /*60d0*/  IADD3.X R17, R17, UR41, RZ, P0, !PT ;  /* 0x0000002911117c10 */ /* 0x000fe200087fe4ff */
[----:B------:R-:W-:Y:S01]  /*60e0*/  IMAD.MOV.U32 R99, RZ, RZ, -0x1 ;  /* 0xffffffffff637424 */ /* 0x000fe200078e00ff */
[----:B------:R-:W-:-:S04]  /*60f0*/  ISETP.GE.U32.AND P0, PT, R16, UR4, PT ;  /* 0x0000000410007c0c */ /* 0x000fc8000bf06070 */
[----:B------:R-:W-:-:S13]  /*6100*/  ISETP.GE.U32.AND.EX P0, PT, R17, UR5, PT, P0 ;  /* 0x0000000511007c0c */ /* 0x000fda000bf06100 */
[----:B------:R-:W-:Y:S05]  /*6110*/  @P0 BRA `(.L_x_159) ;  /* 0x00000004004c0947 */ /* 0x000fea0003800000 */
[----:B------:R-:W0:Y:S01]  /*6120*/  LDC.64 R10, c[0x0][0x628] ;  /* 0x00018a00ff0a7b82 */ /* 0x000e220000000a00 */
[----:B---3--:R-:W3:Y:S01]  /*6130*/  S2R R12, SR_CTAID.X ;  /* 0x00000000000c7919 */ /* 0x008ee20000002500 */
[----:B-12-4-:R-:W-:Y:S02]  /*6140*/  IMAD.MOV.U32 R8, RZ, RZ, R16 ;  /* 0x000000ffff087224 */ /* 0x016fe400078e0010 */
[----:B------:R-:W-:Y:S01]  /*6150*/  IMAD.MOV.U32 R9, RZ, RZ, R17 ;  /* 0x000000ffff097224 */ /* 0x000fe200078e0011 */
[----:B------:R-:W1:Y:S03]  /*6160*/  S2R R20, SR_CTAID.Y ;  /* 0x0000000000147919 */ /* 0x000e660000002600 */
[----:B------:R-:W2:Y:S08]  /*6170*/  LDC R0, c[0x0][0x630] ;  /* 0x00018c00ff007b82 */ /* 0x000eb00000000800 */
[----:B------:R-:W4:Y:S01]  /*6180*/  LDC.64 R14, c[0x0][0x620] ;  /* 0x00018800ff0e7b82 */ /* 0x000f220000000a00 */
[----:B0-----:R-:W-:-:S04]  /*6190*/  ISETP.NE.U32.AND P0, PT, R10, RZ, PT ;  /* 0x000000ff0a00720c */ /* 0x001fc80003f05070 */
[----:B------:R-:W-:-:S13]  /*61a0*/  ISETP.NE.AND.EX P0, PT, R11, RZ, PT, P0 ;  /* 0x000000ff0b00720c */ /* 0x000fda0003f05300 */
[----:B-1234-:R-:W-:Y:S05]  /*61b0*/  @!P0 BRA `(.L_x_160) ;  /* 0x0000000000288947 */ /* 0x01efea0003800000 */
        /* <DEDUP_REMOVED lines=10> */
.L_x_160:
[-CC-:B------:R-:W-:Y:S01]  /*6260*/  SHF.R.U64 R99, R8, R0.reuse, R9.reuse ;  /* 0x0000000008637219 */ /* 0x180fe20000001209 */
[----:B------:R-:W0:Y:S01]  /*6270*/  LDC.64 R26, c[0x0][0x640] ;  /* 0x00019000ff1a7b82 */ /* 0x000e220000000a00 */
[----:B------:R-:W-:Y:S01]  /*6280*/  SHF.R.U32.HI R0, RZ, R0, R9 ;  /* 0x00000000ff007219 */ /* 0x000fe20000011609 */
[----:B------:R-:W-:Y:S01]  /*6290*/  ULDC UR4, c[0x0][0x150] ;  /* 0x0000540000047ab9 */ /* 0x000fe20000000800 */
[----:B------:R-:W-:Y:S02]  /*62a0*/  IADD3 R3, P0, RZ, -R99, RZ ;  /* 0x80000063ff037210 */ /* 0x000fe40007f1e0ff */
[----:B------:R-:W-:-:S03]  /*62b0*/  I2FP.F32.U32 R7, R12 ;  /* 0x0000000c00077245 */ /* 0x000fc60000201000 */
[----:B------:R-:W1:Y:S01]  /*62c0*/  LDC R6, c[0x0][0x618] ;  /* 0x00018600ff067b82 */ /* 0x000e620000000800 */
[----:B------:R-:W-:Y:S02]  /*62d0*/  IMAD.X R5, RZ, RZ, ~R0, P0 ;  /* 0x000000ffff057224 */ /* 0x000fe400000e0e00 */
[----:B------:R-:W-:Y:S01]  /*62e0*/  FMUL R7, R7, UR4 ;  /* 0x0000000407077c20 */ /* 0x000fe20008400000 */
[----:B------:R-:W-:Y:S01]  /*62f0*/  ULDC UR4, c[0x0][0x154] ;  /* 0x0000550000047ab9 */ /* 0x000fe20000000800 */
[-C--:B------:R-:W-:Y:S02]  /*6300*/  IMAD R0, R5, R14.reuse, RZ ;  /* 0x0000000e05007224 */ /* 0x080fe400078e02ff */
[C---:B------:R-:W-:Y:S01]  /*6310*/  IMAD.WIDE.U32 R4, R3.reuse, R14, R16 ;  /* 0x0000000e03047225 */ /* 0x040fe200078e0010 */
[----:B------:R-:W2:Y:S01]  /*6320*/  LDC R11, c[0x0][0x608] ;  /* 0x00018200ff0b7b82 */ /* 0x000ea20000000800 */
[----:B------:R-:W3:Y:S02]  /*6330*/  F2I.U32.TRUNC.NTZ R7, R7 ;  /* 0x0000000700077305 */ /* 0x000ee4000020f000 */
[----:B------:R-:W-:-:S04]  /*6340*/  IMAD R3, R3, R15, R0 ;  /* 0x0000000f03037224 */ /* 0x000fc800078e0200 */
[----:B------:R-:W-:Y:S01]  /*6350*/  IMAD.IADD R3, R5, 0x1, R3 ;  /* 0x0000000105037824 */ /* 0x000fe200078e0203 */
[----:B------:R-:W4:Y:S01]  /*6360*/  LDC R8, c[0x0][0x658] ;  /* 0x00019600ff087b82 */ /* 0x000f220000000800 */
[----:B------:R-:W-:Y:S02]  /*6370*/  I2FP.F32.U32 R5, R20 ;  /* 0x0000001400057245 */ /* 0x000fe40000201000 */
[----:B0-----:R-:W-:-:S04]  /*6380*/  ISETP.NE.U32.AND P0, PT, R26, RZ, PT ;  /* 0x000000ff1a00720c */ /* 0x001fc80003f05070 */
[----:B------:R-:W-:Y:S01]  /*6390*/  ISETP.NE.AND.EX P0, PT, R27, RZ, PT, P0 ;  /* 0x000000ff1b00720c */ /* 0x000fe20003f05300 */
[----:B------:R-:W0:Y:S01]  /*63a0*/  LDC R9, c[0x0][0x144] ;  /* 0x00005100ff097b82 */ /* 0x000e220000000800 */
[-C--:B-1----:R-:W-:Y:S01]  /*63b0*/  SHF.R.U64 R13, R4, R6.reuse, R3 ;  /* 0x00000006040d7219 */ /* 0x082fe20000001203 */
[----:B---3--:R-:W-:Y:S01]  /*63c0*/  IMAD.MOV R7, RZ, RZ, -R7 ;  /* 0x000000ffff077224 */ /* 0x008fe200078e0a07 */
[----:B------:R-:W-:Y:S01]  /*63d0*/  SHF.R.U32.HI R0, RZ, R6, R3 ;  /* 0x00000006ff007219 */ /* 0x000fe20000011603 */
[----:B------:R-:W-:-:S04]  /*63e0*/  FMUL R6, R5, UR4 ;  /* 0x0000000405067c20 */ /* 0x000fc80008400000 */
[----:B------:R-:W1:Y:S01]  /*63f0*/  LDC R21, c[0x0][0x148] ;  /* 0x00005200ff157b82 */ /* 0x000e620000000800 */
[----:B------:R3:W0:Y:S01]  /*6400*/  F2I.U32.TRUNC.NTZ R14, R6 ;  /* 0x00000006000e7305 */ /* 0x000622000020f000 */
[-CC-:B--2---:R-:W-:Y:S02]  /*6410*/  SHF.R.U64 R10, R13, R11.reuse, R0.reuse ;  /* 0x0000000b0d0a7219 */ /* 0x184fe40000001200 */
[----:B------:R-:W-:-:S04]  /*6420*/  SHF.R.U32.HI R3, RZ, R11, R0 ;  /* 0x0000000bff037219 */ /* 0x000fc80000011600 */
[----:B-----5:R-:W2:Y:S01]  /*6430*/  LDC R24, c[0x0][0x648] ;  /* 0x00019200ff187b82 */ /* 0x020ea20000000800 */
[-CC-:B----4-:R-:W-:Y:S02]  /*6440*/  SHF.R.U64 R15, R10, R8.reuse, R3.reuse ;  /* 0x000000080a0f7219 */ /* 0x190fe40000001203 */
[----:B------:R-:W-:-:S03]  /*6450*/  SHF.R.U32.HI R5, RZ, R8, R3 ;  /* 0x00000008ff057219 */ /* 0x000fc60000011603 */
[----:B------:R-:W-:Y:S02]  /*6460*/  IMAD.MOV.U32 R4, RZ, RZ, R15 ;  /* 0x000000ffff047224 */ /* 0x000fe400078e000f */
[----:B------:R-:W4:Y:S01]  /*6470*/  LDC R28, c[0x0][0x638] ;  /* 0x00018e00ff1c7b82 */ /* 0x000f220000000800 */
[----:B0-----:R-:W-:-:S07]  /*6480*/  IMAD R25, R9, R7, R12 ;  /* 0x0000000709197224 */ /* 0x001fce00078e020c */
[----:B------:R-:W0:Y:S08]  /*6490*/  LDC R29, c[0x0][0x610] ;  /* 0x00018400ff1d7b82 */ /* 0x000e300000000800 */
[----:B------:R-:W0:Y:S01]  /*64a0*/  LDC R30, c[0x0][0x600] ;  /* 0x00018000ff1e7b82 */ /* 0x000e220000000800 */
[----:B-1-3--:R-:W-:Y:S05]  /*64b0*/  @!P0 BRA `(.L_x_161) ;  /* 0x0000000000288947 */ /* 0x00afea0003800000 */
[----:B------:R-:W1:Y:S02]  /*64c0*/  LDC R0, c[0x0][0x64c] ;  /* 0x00019300ff007b82 */ /* 0x000e640000000800 */
[----:B-1----:R-:W-:-:S05]  /*64d0*/  IADD3 R3, P0, R15, R0, RZ ;  /* 0x000000000f037210 */ /* 0x002fca0007f1e0ff */
        /* <DEDUP_REMOVED lines=8> */
.L_x_161:
[----:B------:R-:W-:Y:S01]  /*6560*/  ISETP.NE.AND P0, PT, R2, 0x1, PT ;  /* 0x000000010200780c */ /* 0x000fe20003f05270 */
[----:B------:R-:W-:Y:S01]  /*6570*/  IMAD.MOV R14, RZ, RZ, -R14 ;  /* 0x000000ffff0e7224 */ /* 0x000fe200078e0a0e */
[----:B--2---:R-:W-:Y:S02]  /*6580*/  SHF.R.U64 R0, R4, R24, R5 ;  /* 0x0000001804007219 */ /* 0x004fe40000001205 */
[----:B------:R-:W-:Y:S02]  /*6590*/  LOP3.LUT R3, R10, R97, RZ, 0xc0, !PT ;  /* 0x000000610a037212 */ /* 0x000fe400078ec0ff */
[----:B------:R-:W-:Y:S01]  /*65a0*/  LOP3.LUT R6, R13, R96, RZ, 0xc0, !PT ;  /* 0x000000600d067212 */ /* 0x000fe200078ec0ff */
[----:B------:R-:W-:Y:S02]  /*65b0*/  IMAD.MOV R4, RZ, RZ, -R0 ;  /* 0x000000ffff047224 */ /* 0x000fe400078e0a00 */
[----:B------:R-:W-:Y:S02]  /*65c0*/  IMAD R0, R92, R0, R3 ;  /* 0x000000005c007224 */ /* 0x000fe400078e0203 */
[----:B----4-:R-:W-:-:S02]  /*65d0*/  IMAD R3, R4, R28, R15 ;  /* 0x0000001c04037224 */ /* 0x010fc400078e020f */
[----:B------:R-:W-:Y:S02]  /*65e0*/  @P0 IMAD R25, R21, R14, R20 ;  /* 0x0000000e15190224 */ /* 0x000fe400078e0214 */
[----:B0-----:R-:W-:Y:S02]  /*65f0*/  IMAD R5, R3, R30, R6 ;  /* 0x0000001e03057224 */ /* 0x001fe400078e0206 */
[----:B------:R-:W-:Y:S02]  /*6600*/  IMAD R0, R0, R29, R25 ;  /* 0x0000001d00007224 */ /* 0x000fe400078e0219 */
[----:B------:R-:W-:-:S03]  /*6610*/  IMAD.MOV.U32 R4, RZ, RZ, 0x1 ;  /* 0x00000001ff047424 */ /* 0x000fc600078e00ff */
[----:B------:R-:W-:Y:S02]  /*6620*/  SEL R100, R5, R0, !P0 ;  /* 0x0000000005647207 */ /* 0x000fe40004000000 */
[----:B------:R-:W-:Y:S02]  /*6630*/  PRMT R3, R4, 0x7610, R3 ;  /* 0x0000761004037816 */ /* 0x000fe40000000003 */
[----:B------:R-:W-:-:S07]  /*6640*/  SEL R0, R0, R5, !P0 ;  /* 0x0000000500007207 */ /* 0x000fce0004000000 */
.L_x_159:
[----:B------:R-:W-:Y:S01]  /*6650*/  UIADD3 UR42, UR43, UR42, URZ ;  /* 0x0000002a2b2a7290 */ /* 0x000fe2000fffe03f */
[----:B------:R-:W-:Y:S01]  /*6660*/  LOP3.LUT P0, RZ, R3, 0xff, RZ, 0xc0, !PT ;  /* 0x000000ff03ff7812 */ /* 0x000fe2000780c0ff */
[----:B------:R-:W-:Y:S02]  /*6670*/  IMAD.MOV.U32 R101, RZ, RZ, R0 ;  /* 0x000000ffff657224 */ /* 0x000fe400078e0000 */
[----:B------:R-:W-:Y:S02]  /*6680*/  USHF.R.U32.HI UR4, URZ, 0x2, UR42 ;  /* 0x000000023f047899 */ /* 0x000fe4000801162a */
[----:B------:R-:W-:Y:S02]  /*6690*/  UISETP.GT.U32.AND UP1, UPT, UR42, 0x3, UPT ;  /* 0x000000032a00788c */ /* 0x000fe4000bf24070 */
[----:B------:R-:W-:Y:S02]  /*66a0*/  ULOP3.LUT UR4, UR4, 0x1, URZ, 0xc0, !UPT ;  /* 0x0000000104047892 */ /* 0x000fe4000f8ec03f */
[----:B------:R-:W-:-:S02]  /*66b0*/  UISETP.LT.U32.AND UP1, UPT, UR43, 0x4, UP1 ;  /* 0x000000042b00788c */ /* 0x000fc40008f21070 */
[----:B------:R-:W-:Y:S02]  /*66c0*/  UISETP.NE.U32.AND UP0, UPT, UR4, 0x1, UPT ;  /* 0x000000010400788c */ /* 0x000fe4000bf05070 */
[----:B------:R-:W-:Y:S02]  /*66d0*/  USEL UR5, URZ, 0x1, !UP1 ;  /* 0x000000013f057887 */ /* 0x000fe4000c800000 */
[----:B------:R-:W-:Y:S02]  /*66e0*/  UISETP.GT.U32.AND UP0, UPT, UR43, 0x3, !UP0 ;  /* 0x000000032b00788c */ /* 0x000fe4000c704070 */
[----:B------:R-:W-:Y:S02]  /*66f0*/  ULOP3.LUT UR42, UR42, 0x3, URZ, 0xc0, !UPT ;  /* 0x000000032a2a7892 */ /* 0x000fe4000f8ec03f */
[----:B------:R-:W-:-:S04]  /*6700*/  USEL UR4, URZ, 0x1, !UP0 ;  /* 0x000000013f047887 */ /* 0x000fc8000c000000 */
[----:B------:R-:W-:Y:S01]  /*6710*/  ULOP3.LUT UR40, UR4, UR40, UR5, 0x96, !UPT ;  /* 0x0000002804287292 */ /* 0x000fe2000f8e9605 */
[----:B------:R-:W-:Y:S11]  /*6720*/  @P0 BRA `(.L_x_162) ;  /* 0xffffffac00380947 */ /* 0x000ff6000383ffff */
[----:B------:R-:W-:Y:S05]  /*6730*/  EXIT ;  /* 0x000000000000794d */ /* 0x000fea0003800000 */
.L_x_7:
        /* <DEDUP_REMOVED lines=26> */
.L_x_164:
[----:B------:R-:W0:Y:S01]  /*68e0*/  LDC.64 R28, c[0x0][0x640] ;  /* 0x00019000ff1c7b82 */ /* 0x000e220000000a00 */
[-CC-:B------:R-:W-:Y:S01]  /*68f0*/  SHF.R.U64 R21, R14, R6.reuse, R15.reuse ;  /* 0x000000060e157219 */ /* 0x180fe2000000120f */
[----:B------:R-:W-:Y:S01]  /*6900*/  IMAD.MOV.U32 R30, RZ, RZ, 0x1 ;  /* 0x00000001ff1e7424 */ /* 0x000fe200078e00ff */
[----:B------:R-:W-:Y:S02]  /*6910*/  SHF.R.U32.HI R6, RZ, R6, R15 ;  /* 0x00000006ff067219 */ /* 0x000fe4000001160f */
[----:B------:R-:W-:-:S03]  /*6920*/  IADD3 R13, P0, RZ, -R21, RZ ;  /* 0x80000015ff0d7210 */ /* 0x000fc60007f1e0ff */
[----:B------:R-:W1:Y:S02]  /*6930*/  LDC R12, c[0x0][0x618] ;  /* 0x00018600ff0c7b82 */ /* 0x000e640000000800 */
[----:B------:R-:W-:-:S04]  /*6940*/  IMAD.X R9, RZ, RZ, ~R6, P0 ;  /* 0x000000ffff097224 */ /* 0x000fc800000e0e06 */
[-C--:B------:R-:W-:Y:S02]  /*6950*/  IMAD R6, R9, R24.reuse, RZ ;  /* 0x0000001809067224 */ /* 0x080fe400078e02ff */
[----:B------:R-:W2:Y:S01]  /*6960*/  LDC R14, c[0x0][0x608] ;  /* 0x00018200ff0e7b82 */ /* 0x000ea20000000800 */
[----:B------:R-:W-:-:S04]  /*6970*/  IMAD.WIDE.U32 R8, R13, R24, R16 ;  /* 0x000000180d087225 */ /* 0x000fc800078e0010 */
[----:B------:R-:W-:-:S03]  /*6980*/  IMAD R13, R13, R25, R6 ;  /* 0x000000190d0d7224 */ /* 0x000fc600078e0206 */
[----:B------:R-:W3:Y:S01]  /*6990*/  LDC R27, c[0x0][0x658] ;  /* 0x00019600ff1b7b82 */ /* 0x000ee20000000800 */
[----:B------:R-:W-:Y:S01]  /*69a0*/  IMAD.IADD R9, R9, 0x1, R13 ;  /* 0x0000000109097824 */ /* 0x000fe200078e020d */
[----:B0-----:R-:W-:-:S04]  /*69b0*/  ISETP.NE.U32.AND P0, PT, R28, RZ, PT ;  /* 0x000000ff1c00720c */ /* 0x001fc80003f05070 */
[----:B------:R-:W-:Y:S02]  /*69c0*/  ISETP.NE.AND.EX P0, PT, R29, RZ, PT, P0 ;  /* 0x000000ff1d00720c */ /* 0x000fe40003f05300 */
[----:B------:R-:W0:Y:S01]  /*69d0*/  LDC R22, c[0x0][0x600] ;  /* 0x00018000ff167b82 */ /* 0x000e220000000800 */
[-CC-:B-1----:R-:W-:Y:S01]  /*69e0*/  SHF.R.U64 R10, R8, R12.reuse, R9.reuse ;  /* 0x0000000c080a7219 */ /* 0x182fe20000001209 */
[----:B------:R-:W-:Y:S01]  /*69f0*/  IMAD.MOV.U32 R8, RZ, RZ, -0x1 ;  /* 0xffffffffff087424 */ /* 0x000fe200078e00ff */
[----:B------:R-:W-:-:S05]  /*6a00*/  SHF.R.U32.HI R9, RZ, R12, R9 ;  /* 0x0000000cff097219 */ /* 0x000fca0000011609 */
[----:B------:R-:W1:Y:S01]  /*6a10*/  LDC R24, c[0x0][0x648] ;  /* 0x00019200ff187b82 */ /* 0x000e620000000800 */
[-CC-:B--2---:R-:W-:Y:S02]  /*6a20*/  SHF.R.U64 R23, R10, R14.reuse, R9.reuse ;  /* 0x0000000e0a177219 */ /* 0x184fe40000001209 */
[----:B------:R-:W-:-:S05]  /*6a30*/  SHF.R.U32.HI R6, RZ, R14, R9 ;  /* 0x0000000eff067219 */ /* 0x000fca0000011609 */
[----:B------:R-:W2:Y:S01]  /*6a40*/  LDC R26, c[0x0][0x638] ;  /* 0x00018e00ff1a7b82 */ /* 0x000ea20000000800 */
[-C--:B---3--:R-:W-:Y:S02]  /*6a50*/  SHF.L.U32 R8, R8, R27.reuse, RZ ;  /* 0x0000001b08087219 */ /* 0x088fe400000006ff */
[-CC-:B------:R-:W-:Y:S02]  /*6a60*/  SHF.R.U64 R25, R23, R27.reuse, R6.reuse ;  /* 0x0000001b17197219 */ /* 0x180fe40000001206 */
[----:B------:R-:W-:Y:S02]  /*6a70*/  LOP3.LUT R32, RZ, R8, RZ, 0x33, !PT ;  /* 0x00000008ff207212 */ /* 0x000fe400078e33ff */
[----:B------:R-:W-:Y:S01]  /*6a80*/  SHF.R.U32.HI R9, RZ, R27, R6 ;  /* 0x0000001bff097219 */ /* 0x000fe20000011606 */
[----:B------:R-:W3:Y:S01]  /*6a90*/  LDC R31, c[0x0][0x610] ;  /* 0x00018400ff1f7b82 */ /* 0x000ee20000000800 */
[----:B------:R-:W-:Y:S01]  /*6aa0*/  IMAD.MOV.U32 R8, RZ, RZ, R25 ;  /* 0x000000ffff087224 */ /* 0x000fe200078e0019 */
[----:B------:R-:W-:Y:S06]  /*6ab0*/  @!P0 BRA `(.L_x_165) ;  /* 0x0000000000288947 */ /* 0x000fec0003800000 */
        /* <DEDUP_REMOVED lines=10> */
.L_x_165:
[----:B------:R-:W-:Y:S02]  /*6b60*/  ISETP.NE.AND P0, PT, R2, 0x1, PT ;  /* 0x000000010200780c */ /* 0x000fe40003f05270 */
[----:B-1----:R-:W-:Y:S01]  /*6b70*/  SHF.R.U64 R6, R8, R24, R9 ;  /* 0x0000001808067219 */ /* 0x002fe20000001209 */
[----:B0-----:R-:W-:Y:S01]  /*6b80*/  VIADD R9, R22, 0xffffffff ;  /* 0xffffffff16097836 */ /* 0x001fe20000000000 */
[----:B------:R-:W-:Y:S02]  /*6b90*/  SHF.L.U32 R30, R30, R27, RZ ;  /* 0x0000001b1e1e7219 */ /* 0x000fe400000006ff */
[----:B------:R-:W-:Y:S01]  /*6ba0*/  LOP3.LUT R5, R23, R32, RZ, 0xc0, !PT ;  /* 0x0000002017057212 */ /* 0x000fe200078ec0ff */
[----:B------:R-:W-:-:S04]  /*6bb0*/  IMAD.MOV R8, RZ, RZ, -R6 ;  /* 0x000000ffff087224 */ /* 0x000fc800078e0a06 */
[----:B------:R-:W-:Y:S01]  /*6bc0*/  IMAD R6, R30, R6, R5 ;  /* 0x000000061e067224 */ /* 0x000fe200078e0205 */
[----:B------:R-:W-:Y:S01]  /*6bd0*/  LOP3.LUT R5, R10, R9, RZ, 0xc0, !PT ;  /* 0x000000090a057212 */ /* 0x000fe200078ec0ff */
[----:B------:R-:W-:Y:S02]  /*6be0*/  @P0 IMAD R3, R7, R20, R4 ;  /* 0x0000001407030224 */ /* 0x000fe400078e0204 */
[----:B--2---:R-:W-:Y:S02]  /*6bf0*/  IMAD R4, R8, R26, R25 ;  /* 0x0000001a08047224 */ /* 0x004fe400078e0219 */
[----:B---3--:R-:W-:Y:S02]  /*6c00*/  IMAD R3, R6, R31, R3 ;  /* 0x0000001f06037224 */ /* 0x008fe400078e0203 */
[----:B------:R-:W-:Y:S02]  /*6c10*/  IMAD R4, R4, R22, R5 ;  /* 0x0000001604047224 */ /* 0x000fe400078e0205 */
[----:B------:R-:W-:-:S02]  /*6c20*/  IMAD.MOV.U32 R8, RZ, RZ, 0x1 ;  /* 0x00000001ff087424 */ /* 0x000fc400078e00ff */
[----:B------:R-:W-:Y:S01]  /*6c30*/  IMAD.MOV.U32 R6, RZ, RZ, R21 ;  /* 0x000000ffff067224 */ /* 0x000fe200078e0015 */
[----:B------:R-:W-:Y:S02]  /*6c40*/  SEL R13, R4, R3, !P0 ;  /* 0x00000003040d7207 */ /* 0x000fe40004000000 */
[----:B------:R-:W-:-:S07]  /*6c50*/  SEL R19, R3, R4, !P0 ;  /* 0x0000000403137207 */ /* 0x000fce0004000000 */
.L_x_163:
[----:B------:R-:W-:-:S08]  /*6c60*/  NOP ;  /* 0x0000000000007918 */ /* 0x000fd00000000000 */
[----:B------:R-:W0:-:S00]  /*6c70*/  USETMAXREG.DEALLOC.CTAPOOL 0x28 ;  /* 0x00000028000079c8 */ /* 0x000e0000080e0500 */
[----:B0-----:R-:W-:-:S13]  /*6c80*/  ISETP.NE.AND P0, PT, R0, RZ, PT ;  /* 0x000000ff0000720c */ /* 0x001fda0003f05270 */
[----:B------:R-:W-:Y:S05]  /*6c90*/  @P0 EXIT ;  /* 0x000000000000094d */ /* 0x000fea0003800000 */
[----:B------:R-:W-:Y:S01]  /*6ca0*/  LOP3.LUT P0, RZ, R8, 0xff, RZ, 0xc0, !PT ;  /* 0x000000ff08ff7812 */ /* 0x000fe2000780c0ff */
[----:B------:R-:W-:Y:S02]  /*6cb0*/  IMAD.MOV.U32 R10, RZ, RZ, 0x1 ;  /* 0x00000001ff0a7424 */ /* 0x000fe400078e00ff */
[----:B------:R-:W-:-:S10]  /*6cc0*/  IMAD.MOV.U32 R9, RZ, RZ, RZ ;  /* 0x000000ffff097224 */ /* 0x000fd400078e00ff */
[----:B------:R-:W-:Y:S05]  /*6cd0*/  @!P0 BRA `(.L_x_166) ;  /* 0x0000000c00688947 */ /* 0x000fea0003800000 */
[----:B------:R-:W0:Y:S01]  /*6ce0*/  LDC R0, c[0x0][0x28c] ;  /* 0x0000a300ff007b82 */ /* 0x000e220000000800 */
[----:B------:R-:W-:Y:S01]  /*6cf0*/  ULDC UR6, c[0x0][0x658] ;  /* 0x0001960000067ab9 */ /* 0x000fe20000000800 */
[----:B------:R-:W-:Y:S01]  /*6d00*/  UMOV UR7, 0xffffffff ;  /* 0xffffffff00077882 */ /* 0x000fe20000000000 */
[----:B------:R-:W-:Y:S01]  /*6d10*/  BSSY B0, `(.L_x_166) ;  /* 0x00000d6000007945 */ /* 0x000fe20003800000 */
[----:B------:R-:W-:Y:S01]  /*6d20*/  USHF.L.U32 UR7, UR7, UR6, URZ ;  /* 0x0000000607077299 */ /* 0x000fe2000800063f */
[----:B------:R-:W-:Y:S01]  /*6d30*/  LOP3.LUT R12, R18, 0x2, RZ, 0xfc, !PT ;  /* 0x00000002120c7812 */ /* 0x000fe200078efcff */
[----:B------:R-:W-:Y:S01]  /*6d40*/  IMAD.MOV.U32 R10, RZ, RZ, 0x1 ;  /* 0x00000001ff0a7424 */ /* 0x000fe200078e00ff */
[----:B------:R-:W-:Y:S01]  /*6d50*/  ULDC UR5, c[0x0][0x600] ;  /* 0x0001800000057ab9 */ /* 0x000fe20000000800 */
[----:B------:R-:W1:Y:S01]  /*6d60*/  S2UR UR4, SR_CgaCtaId ;  /* 0x00000000000479c3 */ /* 0x000e620000008800 */
[----:B------:R-:W-:Y:S01]  /*6d70*/  IMAD.MOV.U32 R9, RZ, RZ, RZ ;  /* 0x000000ffff097224 */ /* 0x000fe200078e00ff */
[----:B------:R-:W-:Y:S01]  /*6d80*/  UMOV UR8, 0x1 ;  /* 0x0000000100087882 */ /* 0x000fe20000000000 */
[----:B------:R-:W-:-:S02]  /*6d90*/  UIADD3 UR5, UR5, -0x1, URZ ;  /* 0xffffffff05057890 */ /* 0x000fc4000fffe03f */
[----:B------:R-:W-:Y:S02]  /*6da0*/  USHF.L.U32 UR6, UR8, UR6, URZ ;  /* 0x0000000608067299 */ /* 0x000fe4000800063f */
[----:B------:R-:W-:Y:S01]  /*6db0*/  ULOP3.LUT UR7, URZ, UR7, URZ, 0x33, !UPT ;  /* 0x000000073f077292 */ /* 0x000fe2000f8e333f */
[----:B------:R-:W-:Y:S01]  /*6dc0*/  ULDC.64 UR42, c[0x0][0x198] ;  /* 0x00006600002a7ab9 */ /* 0x000fe20000000a00 */
[----:B0-----:R-:W-:-:S05]  /*6dd0*/  VIADD R0, R0, 0x3f ;  /* 0x0000003f00007836 */ /* 0x001fca0000000000 */
[----:B------:R-:W-:Y:S01]  /*6de0*/  SHF.R.S32.HI R3, RZ, 0x1f, R0 ;  /* 0x0000001fff037819 */ /* 0x000fe20000011400 */
[----:B-1----:R-:W-:-:S03]  /*6df0*/  USHF.L.U32 UR4, UR4, 0x4, URZ ;  /* 0x0000000404047899 */ /* 0x002fc6000800063f */
[----:B------:R-:W-:Y:S01]  /*6e00*/  LEA.HI R3, R3, R0, RZ, 0x6 ;  /* 0x0000000003037211 */ /* 0x000fe200078f30ff */
[----:B------:R-:W-:-:S03]  /*6e10*/  IMAD.MOV.U32 R0, RZ, RZ, 0x1 ;  /* 0x00000001ff007424 */ /* 0x000fc600078e00ff */
[--C-:B------:R-:W-:Y:S02]  /*6e20*/  SHF.R.S32.HI R8, RZ, 0x6, R3.reuse ;  /* 0x00000006ff087819 */ /* 0x100fe40000011403 */
[----:B------:R-:W-:-:S03]  /*6e30*/  PRMT R3, R0, 0x7610, R3 ;  /* 0x0000761000037816 */ /* 0x000fc60000000003 */
[----:B------:R-:W-:-:S07]  /*6e40*/  VIADD R0, R8, 0x1 ;  /* 0x0000000108007836 */ /* 0x000fce0000000000 */
.L_x_177:
[----:B------:R-:W-:-:S03]  /*6e50*/  UMOV UR8, 0xffffffff ;  /* 0xffffffff00087882 */ /* 0x000fc60000000000 */
[----:B------:R-:W-:Y:S05]  /*6e60*/  BRA.DIV UR8, `(.L_x_167) ;  /* 0x0000000e08ec7947 */ /* 0x000fea000b800000 */
[----:B------:R-:W-:-:S13]  /*6e70*/  ELECT P6, URZ, PT ;  /* 0x00000000003f782f */ /* 0x000fda00038c0000 */
.L_x_188:
[----:B------:R-:W-:Y:S04]  /*6e80*/  BSSY B1, `(.L_x_168) ;  /* 0x000004b000017945 */ /* 0x000fe80003800000 */
[----:B------:R-:W-:Y:S05]  /*6e90*/  @!P6 BRA `(.L_x_169) ;  /* 0x000000040024e947 */ /* 0x000fea0003800000 */
[----:B------:R-:W0:Y:S02]  /*6ea0*/  LDC R4, c[0x0][0x28c] ;  /* 0x0000a300ff047b82 */ /* 0x000e240000000800 */
[----:B0-----:R-:W-:-:S13]  /*6eb0*/  ISETP.GE.AND P0, PT, R4, 0x1, PT ;  /* 0x000000010400780c */ /* 0x001fda0003f06270 */
[----:B------:R-:W-:Y:S05]  /*6ec0*/  @!P0 BRA `(.L_x_169) ;  /* 0x0000000400188947 */ /* 0x000fea0003800000 */
[----:B------:R-:W-:Y:S02]  /*6ed0*/  IMAD.SHL.U32 R19, R19, 0x80, RZ ;  /* 0x0000008013137824 */ /* 0x000fe400078e00ff */
[----:B------:R-:W-:Y:S02]  /*6ee0*/  IMAD.SHL.U32 R15, R13, 0x80, RZ ;  /* 0x000000800d0f7824 */ /* 0x000fe400078e00ff */
[----:B------:R-:W-:Y:S02]  /*6ef0*/  IMAD.MOV.U32 R21, RZ, RZ, RZ ;  /* 0x000000ffff157224 */ /* 0x000fe400078e00ff */
[----:B------:R-:W-:Y:S02]  /*6f00*/  IMAD.U32 R23, RZ, RZ, UR4 ;  /* 0x00000004ff177e24 */ /* 0x000fe4000f8e00ff */
[----:B------:R-:W-:Y:S02]  /*6f10*/  IMAD.MOV.U32 R4, RZ, RZ, R0 ;  /* 0x000000ffff047224 */ /* 0x000fe400078e0000 */
[----:B------:R-:W-:-:S02]  /*6f20*/  IMAD.MOV.U32 R5, RZ, RZ, R10 ;  /* 0x000000ffff057224 */ /* 0x000fc400078e000a */
[----:B------:R-:W-:Y:S02]  /*6f30*/  IMAD.MOV.U32 R7, RZ, RZ, R9 ;  /* 0x000000ffff077224 */ /* 0x000fe400078e0009 */
[----:B------:R-:W-:Y:S02]  /*6f40*/  VIADD R25, R19, 0x40 ;  /* 0x0000004013197836 */ /* 0x000fe40000000000 */
[----:B------:R-:W-:-:S07]  /*6f50*/  VIADD R26, R15, 0x40 ;  /* 0x000000400f1a7836 */ /* 0x000fce0000000000 */
.L_x_172:
[----:B------:R-:W0:Y:S01]  /*6f60*/  S2R R22, SR_CgaCtaId ;  /* 0x0000000000167919 */ /* 0x000e220000008800 */
[----:B------:R-:W-:Y:S02]  /*6f70*/  MOV R13, 0x400 ;  /* 0x00000400000d7802 */ /* 0x000fe40000000f00 */
[----:B------:R-:W-:-:S13]  /*6f80*/  ISETP.NE.AND P1, PT, R11, RZ, PT ;  /* 0x000000ff0b00720c */ /* 0x000fda0003f25270 */
[----:B------:R-:W1:Y:S01]  /*6f90*/  @!P1 LDC R14, c[0x0][0x500] ;  /* 0x00014000ff0e9b82 */ /* 0x000e620000000800 */
[----:B0-----:R-:W-:Y:S02]  /*6fa0*/  LEA R24, R22, R13, 0x18 ;  /* 0x0000000d16187211 */ /* 0x001fe400078ec0ff */
[----:B------:R-:W-:-:S03]  /*6fb0*/  SHF.L.U32 R13, R5, 0x1f, RZ ;  /* 0x0000001f050d7819 */ /* 0x000fc600000006ff */
[----:B------:R-:W-:-:S04]  /*6fc0*/  IMAD R20, R7, 0x8, R24 ;  /* 0x0000000807147824 */ /* 0x000fc800078e0218 */
[----:B------:R-:W0:Y:S02]  /*6fd0*/  SYNCS.PHASECHK.TRANS64.TRYWAIT P0, [R20+URZ+0x20], R13 ;  /* 0x0000200d140075a7 */ /* 0x000e24000800017f */
[----:B01----:R-:W-:Y:S05]  /*6fe0*/  @!P0 BRA `(.L_x_170) ;  /* 0x0000000c00ac8947 */ /* 0x003fea0003800000 */
.L_x_189:
[----:B0-----:R-:W-:Y:S01]  /*6ff0*/  PRMT R13, R12, 0x9910, RZ ;  /* 0x000099100c0d7816 */ /* 0x001fe200000000ff */
[----:B------:R0:W-:Y:S03]  /*7000*/  @!P1 SYNCS.ARRIVE.TRANS64 RZ, [R20+URZ], R14 ;  /* 0x0000000e14ff99a7 */ /* 0x0001e6000800003f */
[----:B------:R-:W-:-:S13]  /*7010*/  ISETP.NE.AND P0, PT, R13, 0x2, PT ;  /* 0x000000020d00780c */ /* 0x000fda0003f05270 */
[----:B0-----:R-:W-:Y:S05]  /*7020*/  @P0 BRA `(.L_x_171) ;  /* 0x0000000000040947 */ /* 0x001fea0003800000 */
[----:B------:R-:W-:Y:S01]  /*7030*/  BPT.TRAP 0x1 ;  /* 0x000000040000795c */ /* 0x000fe20000300000 */
.L_x_171:
[----:B------:R-:W-:Y:S01]  /*7040*/  IMAD R13, R7, 0x8, R22 ;  /* 0x00000008070d7824 */ /* 0x000fe200078e0216 */
[----:B------:R-:W-:Y:S01]  /*7050*/  R2UR UR33, R20 ;  /* 0x00000000142172ca */ /* 0x000fe200000e0000 */
[----:B------:R-:W-:Y:S01]  /*7060*/  VIADD R4, R4, 0xffffffff ;  /* 0xffffffff04047836 */ /* 0x000fe20000000000 */
[----:B------:R-:W-:Y:S01]  /*7070*/  R2UR UR35, R23 ;  /* 0x00000000172372ca */ /* 0x000fe200000e0000 */
[----:B------:R-:W-:Y:S01]  /*7080*/  IMAD.SHL.U32 R13, R13, 0x400, RZ ;  /* 0x000004000d0d7824 */ /* 0x000fe200078e00ff */
[----:B------:R-:W-:Y:S01]  /*7090*/  R2UR UR36, R6 ;  /* 0x00000000062472ca */ /* 0x000fe200000e0000 */
[----:B------:R-:W-:Y:S01]  /*70a0*/  UIADD3 UR14, UP0, UR42, 0xf0, URZ ;  /* 0x000000f02a0e7890 */ /* 0x000fe2000ff1e03f */
[----:B------:R-:W-:Y:S01]  /*70b0*/  R2UR UR34, R19 ;  /* 0x00000000132272ca */ /* 0x000fe200000e0000 */
[--C-:B------:R-:W-:Y:S01]  /*70c0*/  IMAD R13, R13, 0x2, R24.reuse ;  /* 0x000000020d0d7824 */ /* 0x100fe200078e0218 */
[----:B------:R-:W-:Y:S01]  /*70d0*/  R2UR UR26, R25 ;  /* 0x00000000191a72ca */ /* 0x000fe200000e0000 */
[----:B------:R-:W-:Y:S01]  /*70e0*/  IMAD R24, R7, 0x4000, R24 ;  /* 0x0000400007187824 */ /* 0x000fe200078e0218 */
[----:B------:R-:W-:Y:S01]  /*70f0*/  R2UR UR19, R21 ;  /* 0x00000000151372ca */ /* 0x000fe200000e0000 */
[----:B------:R-:W-:Y:S01]  /*7100*/  UIADD3 UR22, UP1, UR42, 0x1f0, URZ ;  /* 0x000001f02a167890 */ /* 0x000fe2000ff3e03f */
[----:B------:R-:W-:Y:S01]  /*7110*/  R2UR UR24, R13 ;  /* 0x000000000d1872ca */ /* 0x000fe200000e0000 */
[----:B------:R-:W-:Y:S01]  /*7120*/  UIADD3.X UR15, URZ, UR43, URZ, UP0, !UPT ;  /* 0x0000002b3f0f7290 */ /* 0x000fe200087fe43f */
[----:B------:R-:W-:Y:S01]  /*7130*/  R2UR UR8, R24 ;  /* 0x00000000180872ca */ /* 0x000fe200000e0000 */
[----:B------:R-:W-:Y:S01]  /*7140*/  UIADD3.X UR23, URZ, UR43, URZ, UP1, !UPT ;  /* 0x0000002b3f177290 */ /* 0x000fe20008ffe43f */
[----:B------:R-:W-:Y:S01]  /*7150*/  R2UR UR18, R15 ;  /* 0x000000000f1272ca */ /* 0x000fe200000e0000 */
[----:B------:R-:W-:Y:S01]  /*7160*/  VIADD R7, R7, 0x1 ;  /* 0x0000000107077836 */ /* 0x000fe20000000000 */
[----:B------:R-:W-:Y:S01]  /*7170*/  R2UR UR10, R26 ;  /* 0x000000001a0a72ca */ /* 0x000fe200000e0000 */
[----:B------:R-:W-:Y:S01]  /*7180*/  UMOV UR13, 0xf0000 ;  /* 0x000f0000000d7882 */ /* 0x000fe20000000000 */
[----:B------:R-:W-:Y:S01]  /*7190*/  ISETP.GT.AND P1, PT, R4, 0x1, PT ;  /* 0x000000010400780c */ /* 0x000fe20003f24270 */
[----:B------:R-:W-:Y:S01]  /*71a0*/  UMOV UR30, 0x0 ;  /* 0x00000000001e7882 */ /* 0x000fe20000000000 */
[----:B------:R-:W-:Y:S01]  /*71b0*/  UMOV UR31, 0x10000000 ;  /* 0x10000000001f7882 */ /* 0x000fe20000000000 */
[----:B------:R-:W-:Y:S01]  /*71c0*/  ISETP.NE.AND P0, PT, R7, 0x4, PT ;  /* 0x000000040700780c */ /* 0x000fe20003f05270 */
[----:B------:R-:W-:Y:S01]  /*71d0*/  UMOV UR25, UR33 ;  /* 0x0000002100197c82 */ /* 0x000fe20008000000 */
[----:B------:R-:W-:Y:S01]  /*71e0*/  UIADD3 UR32, UR24, 0x100, URZ ;  /* 0x0000010018207890 */ /* 0x000fe2000fffe03f */
[----:B------:R-:W-:Y:S01]  /*71f0*/  VIADD R21, R21, 0x40 ;  /* 0x0000004015157836 */ /* 0x000fe20000000000 */
[----:B------:R-:W-:Y:S01]  /*7200*/  UIADD3 UR24, UR24, 0x2100, URZ ;  /* 0x0000210018187890 */ /* 0x000fe2000fffe03f */
[----:B------:R-:W-:Y:S01]  /*7210*/  SEL R14, RZ, 0x1, P0 ;  /* 0x00000001ff0e7807 */ /* 0x000fe20000000000 */
[----:B------:R-:W-:Y:S01]  /*7220*/  UIADD3 UR16, UR8, 0x10100, URZ ;  /* 0x0001010008107890 */ /* 0x000fe2000fffe03f */
[----:B------:R-:W-:Y:S01]  /*7230*/  VIADD R23, R23, 0x40 ;  /* 0x0000004017177836 */ /* 0x000fe20000000000 */
[----:B------:R-:W-:Y:S01]  /*7240*/  UIADD3 UR8, UR8, 0x12100, URZ ;  /* 0x0001210008087890 */ /* 0x000fe2000fffe03f */
[----:B------:R-:W-:Y:S01]  /*7250*/  LOP3.LUT R5, R5, R14, RZ, 0x3c, !PT ;  /* 0x0000000e05057212 */ /* 0x000fe200078e3cff */
[----:B------:R-:W-:Y:S01]  /*7260*/  UMOV UR27, UR35 ;  /* 0x00000023001b7c82 */ /* 0x000fe20008000000 */
[----:B------:R-:W-:Y:S01]  /*7270*/  UMOV UR28, UR36 ;  /* 0x00000024001c7c82 */ /* 0x000fe20008000000 */
[----:B------:R0:W-:Y:S01]  /*7280*/  UTMALDG.3D.MULTICAST [UR32], [UR14], UR13, desc[UR30] ;  /* 0x00001e200e0073b4 */ /* 0x0001e2000801180d */
[----:B------:R-:W-:Y:S01]  /*7290*/  UMOV UR17, UR33 ;  /* 0x0000002100117c82 */ /* 0x000fe20008000000 */
[----:B------:R-:W-:Y:S01]  /*72a0*/  UMOV UR20, UR36 ;  /* 0x0000002400147c82 */ /* 0x000fe20008000000 */
[----:B------:R-:W-:Y:S01]  /*72b0*/  UMOV UR9, UR33 ;  /* 0x0000002100097c82 */ /* 0x000fe20008000000 */
[----:B------:R-:W-:Y:S01]  /*72c0*/  UMOV UR11, UR19 ;  /* 0x00000013000b7c82 */ /* 0x000fe20008000000 */
[----:B------:R-:W-:Y:S01]  /*72d0*/  UMOV UR12, UR36 ;  /* 0x00000024000c7c82 */ /* 0x000fe20008000000 */
[----:B------:R-:W-:Y:S01]  /*72e0*/  SEL R7, R7, RZ, P0 ;  /* 0x000000ff07077207 */ /* 0x000fe20000000000 */
[----:B------:R0:W-:Y:S01]  /*72f0*/  UTMALDG.3D.MULTICAST [UR24], [UR14], UR13, desc[UR30] ;  /* 0x00001e180e0073b4 */ /* 0x0001e2000801180d */
[----:B------:R0:W-:Y:S01]  /*7300*/  UTMALDG.3D [UR16], [UR22], desc[UR30] ;  /* 0x00001e10160075b4 */ /* 0x0001e20008011000 */
[----:B------:R0:W-:Y:S02]  /*7310*/  UTMALDG.3D [UR8], [UR22], desc[UR30] ;  /* 0x00001e08160075b4 */ /* 0x0001e40008011000 */
[----:B0-----:R-:W-:Y:S05]  /*7320*/  @P1 BRA `(.L_x_172) ;  /* 0xfffffffc000c1947 */ /* 0x001fea000383ffff */
.L_x_169:
[----:B------:R-:W-:Y:S05]  /*7330*/  BSYNC B1 ;  /* 0x0000000000017941 */ /* 0x000fea0003800000 */
.L_x_168:
[----:B------:R-:W-:Y:S01]  /*7340*/  LOP3.LUT P1, RZ, R3, 0xff, RZ, 0xc0, !PT ;  /* 0x000000ff03ff7812 */ /* 0x000fe2000782c0ff */
[----:B------:R-:W-:Y:S01]  /*7350*/  IMAD.IADD R9, R8, 0x1, R9 ;  /* 0x0000000108097824 */ /* 0x000fe200078e0209 */
[----:B------:R-:W-:Y:S01]  /*7360*/  IADD3 R16, P2, R16, UR38, RZ ;  /* 0x0000002610107c10 */ /* 0x000fe2000ff5e0ff */
[----:B------:R-:W-:Y:S01]  /*7370*/  ULDC.64 UR8, c[0x0][0x650] ;  /* 0x0001940000087ab9 */ /* 0x000fe20000000a00 */
[----:B------:R-:W-:Y:S01]  /*7380*/  BSSY B1, `(.L_x_173) ;  /* 0x000006c000017945 */ /* 0x000fe20003800000 */
[----:B------:R-:W-:Y:S01]  /*7390*/  IMAD.MOV.U32 R19, RZ, RZ, -0x1 ;  /* 0xffffffffff137424 */ /* 0x000fe200078e00ff */
[----:B------:R-:W-:Y:S01]  /*73a0*/  SHF.R.U32.HI R3, RZ, 0x2, R9 ;  /* 0x00000002ff037819 */ /* 0x000fe20000011609 */
[----:B------:R-:W-:Y:S01]  /*73b0*/  IMAD.MOV.U32 R13, RZ, RZ, -0x1 ;  /* 0xffffffffff0d7424 */ /* 0x000fe200078e00ff */
[----:B------:R-:W-:Y:S01]  /*73c0*/  ISETP.GT.U32.AND P0, PT, R9, 0x3, PT ;  /* 0x000000030900780c */ /* 0x000fe20003f04070 */
[----:B------:R-:W-:Y:S01]  /*73d0*/  IMAD.MOV.U32 R6, RZ, RZ, -0x1 ;  /* 0xffffffffff067424 */ /* 0x000fe200078e00ff */
[----:B------:R-:W-:-:S02]  /*73e0*/  LOP3.LUT R3, R3, 0x1, RZ, 0xc0, !PT ;  /* 0x0000000103037812 */ /* 0x000fc400078ec0ff */
[----:B------:R-:W-:Y:S01]  /*73f0*/  ISETP.LT.U32.AND P0, PT, R8, 0x4, P0 ;  /* 0x000000040800780c */ /* 0x000fe20000701070 */
[----:B------:R-:W0:Y:S01]  /*7400*/  @P1 S2R R5, SR_CgaCtaId ;  /* 0x0000000000051919 */ /* 0x000e220000008800 */
[----:B------:R-:W-:Y:S02]  /*7410*/  @P1 MOV R4, 0x400 ;  /* 0x0000040000041802 */ /* 0x000fe40000000f00 */
[----:B------:R-:W-:Y:S02]  /*7420*/  IADD3.X R17, R17, UR41, RZ, P2, !PT ;  /* 0x0000002911117c10 */ /* 0x000fe400097fe4ff */
[----:B------:R-:W-:Y:S02]  /*7430*/  ISETP.GE.U32.AND P2, PT, R16, UR8, PT ;  /* 0x0000000810007c0c */ /* 0x000fe4000bf46070 */
[----:B------:R-:W-:Y:S02]  /*7440*/  LOP3.LUT R9, R9, 0x3, RZ, 0xc0, !PT ;  /* 0x0000000309097812 */ /* 0x000fe400078ec0ff */
[----:B0-----:R-:W-:-:S04]  /*7450*/  @P1 LEA R4, R5, R4, 0x18 ;  /* 0x0000000405041211 */ /* 0x001fc800078ec0ff */
[----:B------:R0:W-:Y:S01]  /*7460*/  @P1 SYNCS.ARRIVE.TRANS64.A1T0 RZ, [R4+URZ+0x58], RZ ;  /* 0x000058ff04ff19a7 */ /* 0x0001e2000810003f */
[----:B------:R-:W-:Y:S02]  /*7470*/  ISETP.NE.U32.AND P1, PT, R3, 0x1, PT ;  /* 0x000000010300780c */ /* 0x000fe40003f25070 */
[----:B------:R-:W-:Y:S02]  /*7480*/  SEL R3, RZ, 0x1, !P0 ;  /* 0x00000001ff037807 */ /* 0x000fe40004000000 */
[----:B------:R-:W-:Y:S02]  /*7490*/  ISETP.GE.U32.AND.EX P0, PT, R17, UR9, PT, P2 ;  /* 0x0000000911007c0c */ /* 0x000fe4000bf06120 */
[----:B------:R-:W-:-:S04]  /*74a0*/  ISETP.GT.U32.AND P1, PT, R8, 0x3, !P1 ;  /* 0x000000030800780c */ /* 0x000fc80004f24070 */
[----:B0-----:R-:W-:-:S04]  /*74b0*/  SEL R4, RZ, 0x1, !P1 ;  /* 0x00000001ff047807 */ /* 0x001fc80004800000 */
[--C-:B------:R-:W-:Y:S02]  /*74c0*/  LOP3.LUT R10, R4, R10, R3.reuse, 0x96, !PT ;  /* 0x0000000a040a7212 */ /* 0x100fe400078e9603 */
[----:B------:R-:W-:Y:S02]  /*74d0*/  PRMT R4, RZ, 0x7610, R4 ;  /* 0x00007610ff047816 */ /* 0x000fe40000000004 */
[----:B------:R-:W-:Y:S01]  /*74e0*/  PRMT R3, RZ, 0x7610, R3 ;  /* 0x00007610ff037816 */ /* 0x000fe20000000003 */
[----:B------:R-:W-:Y:S06]  /*74f0*/  @P0 BRA `(.L_x_174) ;  /* 0x0000000400500947 */ /* 0x000fec0003800000 */
[----:B------:R-:W0:Y:S01]  /*7500*/  S2R R15, SR_CTAID.X ;  /* 0x00000000000f7919 */ /* 0x000e220000002500 */
[----:B------:R-:W-:Y:S01]  /*7510*/  ULDC.64 UR8, c[0x0][0x628] ;  /* 0x00018a0000087ab9 */ /* 0x000fe20000000a00 */
[----:B------:R-:W1:Y:S01]  /*7520*/  LDC R20, c[0x0][0x144] ;  /* 0x00005100ff147b82 */ /* 0x000e620000000800 */
[----:B------:R-:W-:Y:S01]  /*7530*/  ISETP.NE.U32.AND P0, PT, RZ, UR8, PT ;  /* 0x00000008ff007c0c */ /* 0x000fe2000bf05070 */
[----:B------:R-:W2:Y:S01]  /*7540*/  S2R R13, SR_CTAID.Y ;  /* 0x00000000000d7919 */ /* 0x000ea20000002600 */
[----:B------:R-:W-:Y:S01]  /*7550*/  ULDC UR10, c[0x0][0x150] ;  /* 0x00005400000a7ab9 */ /* 0x000fe20000000800 */
[----:B------:R-:W-:Y:S01]  /*7560*/  ULDC UR11, c[0x0][0x630] ;  /* 0x00018c00000b7ab9 */ /* 0x000fe20000000800 */
[----:B------:R-:W-:Y:S01]  /*7570*/  ISETP.NE.AND.EX P0, PT, RZ, UR9, PT, P0 ;  /* 0x00000009ff007c0c */ /* 0x000fe2000bf05300 */
[----:B------:R-:W-:Y:S01]  /*7580*/  IMAD.MOV.U32 R4, RZ, RZ, R16 ;  /* 0x000000ffff047224 */ /* 0x000fe200078e0010 */
[----:B0-----:R-:W-:-:S05]  /*7590*/  I2FP.F32.U32 R5, R15 ;  /* 0x0000000f00057245 */ /* 0x001fca0000201000 */
[----:B------:R-:W-:Y:S01]  /*75a0*/  FMUL R21, R5, UR10 ;  /* 0x0000000a05157c20 */ /* 0x000fe20008400000 */
[----:B------:R-:W-:-:S05]  /*75b0*/  IMAD.MOV.U32 R5, RZ, RZ, R17 ;  /* 0x000000ffff057224 */ /* 0x000fca00078e0011 */
[----:B--2---:R-:W-:Y:S05]  /*75c0*/  @!P0 BRA `(.L_x_175) ;  /* 0x0000000000288947 */ /* 0x004fea0003800000 */
[----:B------:R-:W-:Y:S02]  /*75d0*/  ULDC UR10, c[0x0][0x634] ;  /* 0x00018d00000a7ab9 */ /* 0x000fe40000000800 */
[----:B------:R-:W-:-:S05]  /*75e0*/  IADD3 R5, P0, R16, UR10, RZ ;  /* 0x0000000a10057c10 */ /* 0x000fca000ff1e0ff */
[----:B------:R-:W-:-:S04]  /*75f0*/  IMAD.X R19, RZ, RZ, R17, P0 ;  /* 0x000000ffff137224 */ /* 0x000fc800000e0611 */
[----:B------:R-:W-:-:S04]  /*7600*/  IMAD.WIDE.U32 R6, R19, UR8, RZ ;  /* 0x0000000813067c25 */ /* 0x000fc8000f8e00ff */
[----:B------:R-:W-:-:S04]  /*7610*/  IMAD.WIDE.U32 R6, P0, R5, UR9, R6 ;  /* 0x0000000905067c25 */ /* 0x000fc8000f800006 */
[----:B------:R-:W-:-:S04]  /*7620*/  IMAD.WIDE.U32 R4, R5, UR8, RZ ;  /* 0x0000000805047c25 */ /* 0x000fc8000f8e00ff */
[----:B------:R-:W-:Y:S01]  /*7630*/  IMAD.MOV.U32 R4, RZ, RZ, R7 ;  /* 0x000000ffff047224 */ /* 0x000fe200078e0007 */
[----:B------:R-:W-:Y:S01]  /*7640*/  IADD3 RZ, P1, R5, R6, RZ ;  /* 0x0000000605ff7210 */ /* 0x000fe20007f3e0ff */
[----:B------:R-:W-:-:S04]  /*7650*/  IMAD.X R5, RZ, RZ, RZ, P0 ;  /* 0x000000ffff057224 */ /* 0x000fc800000e06ff */
[----:B------:R-:W-:-:S08]  /*7660*/  IMAD.WIDE.U32.X R4, R19, UR9, R4, P1 ;  /* 0x0000000913047c25 */ /* 0x000fd000088e0404 */
.L_x_175:
[--C-:B------:R-:W-:Y:S01]  /*7670*/  SHF.R.U64 R14, R4, UR11, R5.reuse ;  /* 0x0000000b040e7c19 */ /* 0x100fe20008001205 */
[----:B------:R-:W0:Y:S01]  /*7680*/  F2I.U32.TRUNC.NTZ R21, R21 ;  /* 0x0000001500157305 */ /* 0x000e22000020f000 */
[----:B------:R-:W-:Y:S01]  /*7690*/  SHF.R.U32.HI R4, RZ, UR11, R5 ;  /* 0x0000000bff047c19 */ /* 0x000fe20008011605 */
[----:B------:R-:W-:Y:S01]  /*76a0*/  ULDC.64 UR8, c[0x0][0x620] ;  /* 0x0001880000087ab9 */ /* 0x000fe20000000a00 */
[----:B------:R-:W-:Y:S01]  /*76b0*/  IADD3 R7, P0, RZ, -R14, RZ ;  /* 0x8000000eff077210 */ /* 0x000fe20007f1e0ff */
[----:B------:R-:W-:Y:S01]  /*76c0*/  ULDC.64 UR10, c[0x0][0x640] ;  /* 0x00019000000a7ab9 */ /* 0x000fe20000000a00 */
[----:B------:R-:W2:Y:S03]  /*76d0*/  LDC R22, c[0x0][0x148] ;  /* 0x00005200ff167b82 */ /* 0x000ea60000000800 */
[----:B------:R-:W-:Y:S01]  /*76e0*/  IMAD.X R4, RZ, RZ, ~R4, P0 ;  /* 0x000000ffff047224 */ /* 0x000fe200000e0e04 */
[----:B------:R-:W-:-:S03]  /*76f0*/  ISETP.NE.U32.AND P0, PT, RZ, UR10, PT ;  /* 0x0000000aff007c0c */ /* 0x000fc6000bf05070 */
[----:B------:R-:W-:Y:S01]  /*7700*/  IMAD R6, R4, UR8, RZ ;  /* 0x0000000804067c24 */ /* 0x000fe2000f8e02ff */
[----:B------:R-:W-:Y:S01]  /*7710*/  ISETP.NE.AND.EX P0, PT, RZ, UR11, PT, P0 ;  /* 0x0000000bff007c0c */ /* 0x000fe2000bf05300 */
[----:B------:R-:W-:Y:S01]  /*7720*/  IMAD.WIDE.U32 R4, R7, UR8, R16 ;  /* 0x0000000807047c25 */ /* 0x000fe2000f8e0010 */
[----:B------:R-:W-:-:S03]  /*7730*/  ULDC UR8, c[0x0][0x618] ;  /* 0x0001860000087ab9 */ /* 0x000fc60000000800 */
[----:B------:R-:W-:Y:S01]  /*7740*/  IMAD R7, R7, UR9, R6 ;  /* 0x0000000907077c24 */ /* 0x000fe2000f8e0206 */
[----:B------:R-:W-:Y:S01]  /*7750*/  ULDC UR9, c[0x0][0x154] ;  /* 0x0000550000097ab9 */ /* 0x000fe20000000800 */
[----:B0-----:R-:W-:Y:S02]  /*7760*/  IMAD.MOV R6, RZ, RZ, -R21 ;  /* 0x000000ffff067224 */ /* 0x001fe400078e0a15 */
[----:B------:R-:W-:Y:S02]  /*7770*/  IMAD.IADD R5, R5, 0x1, R7 ;  /* 0x0000000105057824 */ /* 0x000fe400078e0207 */
[----:B-1----:R-:W-:Y:S01]  /*7780*/  IMAD R15, R20, R6, R15 ;  /* 0x00000006140f7224 */ /* 0x002fe200078e020f */
[----:B------:R-:W-:Y:S02]  /*7790*/  I2FP.F32.U32 R6, R13 ;  /* 0x0000000d00067245 */ /* 0x000fe40000201000 */
[--C-:B------:R-:W-:Y:S02]  /*77a0*/  SHF.R.U64 R19, R4, UR8, R5.reuse ;  /* 0x0000000804137c19 */ /* 0x100fe40008001205 */
[----:B------:R-:W-:Y:S01]  /*77b0*/  SHF.R.U32.HI R4, RZ, UR8, R5 ;  /* 0x00000008ff047c19 */ /* 0x000fe20008011605 */
[----:B------:R-:W-:Y:S01]  /*77c0*/  FMUL R6, R6, UR9 ;  /* 0x0000000906067c20 */ /* 0x000fe20008400000 */
[----:B------:R-:W-:-:S02]  /*77d0*/  ULDC UR8, c[0x0][0x608] ;  /* 0x0001820000087ab9 */ /* 0x000fc40000000800 */
[--C-:B------:R-:W-:Y:S01]  /*77e0*/  SHF.R.U64 R21, R19, UR8, R4.reuse ;  /* 0x0000000813157c19 */ /* 0x100fe20008001204 */
[----:B------:R0:W1:Y:S01]  /*77f0*/  F2I.U32.TRUNC.NTZ R24, R6 ;  /* 0x0000000600187305 */ /* 0x000062000020f000 */
[----:B------:R-:W-:Y:S01]  /*7800*/  SHF.R.U32.HI R4, RZ, UR8, R4 ;  /* 0x00000008ff047c19 */ /* 0x000fe20008011604 */
[----:B------:R-:W-:-:S03]  /*7810*/  ULDC UR8, c[0x0][0x658] ;  /* 0x0001960000087ab9 */ /* 0x000fc60000000800 */
[--C-:B------:R-:W-:Y:S02]  /*7820*/  SHF.R.U64 R20, R21, UR8, R4.reuse ;  /* 0x0000000815147c19 */ /* 0x100fe40008001204 */
[----:B------:R-:W-:-:S03]  /*7830*/  SHF.R.U32.HI R23, RZ, UR8, R4 ;  /* 0x00000008ff177c19 */ /* 0x000fc60008011604 */
[----:B------:R-:W-:Y:S02]  /*7840*/  IMAD.MOV.U32 R4, RZ, RZ, R20 ;  /* 0x000000ffff047224 */ /* 0x000fe400078e0014 */
[----:B------:R-:W-:Y:S01]  /*7850*/  IMAD.MOV.U32 R5, RZ, RZ, R23 ;  /* 0x000000ffff057224 */ /* 0x000fe200078e0017 */
[----:B0-----:R-:W-:Y:S06]  /*7860*/  @!P0 BRA `(.L_x_176) ;  /* 0x0000000000288947 */ /* 0x001fec0003800000 */
        /* <DEDUP_REMOVED lines=10> */
.L_x_176:
[----:B------:R-:W-:Y:S01]  /*7910*/  ISETP.NE.AND P0, PT, R2, 0x1, PT ;  /* 0x000000010200780c */ /* 0x000fe20003f05270 */
[----:B------:R-:W-:Y:S01]  /*7920*/  ULDC UR8, c[0x0][0x648] ;  /* 0x0001920000087ab9 */ /* 0x000fe20000000800 */
[----:B------:R-:W-:Y:S01]  /*7930*/  LOP3.LUT R21, R21, UR7, RZ, 0xc0, !PT ;  /* 0x0000000715157c12 */ /* 0x000fe2000f8ec0ff */
[----:B-1----:R-:W-:Y:S01]  /*7940*/  IMAD.MOV R24, RZ, RZ, -R24 ;  /* 0x000000ffff187224 */ /* 0x002fe200078e0a18 */
[----:B------:R-:W-:Y:S01]  /*7950*/  SHF.R.U64 R4, R4, UR8, R5 ;  /* 0x0000000804047c19 */ /* 0x000fe20008001205 */
[----:B------:R-:W-:Y:S01]  /*7960*/  ULDC UR8, c[0x0][0x638] ;  /* 0x00018e0000087ab9 */ /* 0x000fe20000000800 */
[----:B------:R-:W-:Y:S01]  /*7970*/  LOP3.LUT R19, R19, UR5, RZ, 0xc0, !PT ;  /* 0x0000000513137c12 */ /* 0x000fe2000f8ec0ff */
[----:B------:R-:W-:Y:S01]  /*7980*/  ULDC UR9, c[0x0][0x610] ;  /* 0x0001840000097ab9 */ /* 0x000fe20000000800 */
[----:B------:R-:W-:Y:S02]  /*7990*/  IMAD.MOV.U32 R6, RZ, RZ, R14 ;  /* 0x000000ffff067224 */ /* 0x000fe400078e000e */
[----:B------:R-:W-:-:S02]  /*79a0*/  IMAD.MOV R5, RZ, RZ, -R4 ;  /* 0x000000ffff057224 */ /* 0x000fc400078e0a04 */
[----:B------:R-:W-:Y:S02]  /*79b0*/  IMAD R4, R4, UR6, R21 ;  /* 0x0000000604047c24 */ /* 0x000fe4000f8e0215 */
[----:B--2---:R-:W-:Y:S02]  /*79c0*/  @P0 IMAD R15, R22, R24, R13 ;  /* 0x00000018160f0224 */ /* 0x004fe400078e020d */
[----:B------:R-:W-:Y:S01]  /*79d0*/  IMAD R20, R5, UR8, R20 ;  /* 0x0000000805147c24 */ /* 0x000fe2000f8e0214 */
[----:B------:R-:W-:Y:S01]  /*79e0*/  ULDC UR8, c[0x0][0x600] ;  /* 0x0001800000087ab9 */ /* 0x000fe20000000800 */
[----:B------:R-:W-:Y:S02]  /*79f0*/  IMAD R15, R4, UR9, R15 ;  /* 0x00000009040f7c24 */ /* 0x000fe4000f8e020f */
[----:B------:R-:W-:Y:S02]  /*7a00*/  IMAD R20, R20, UR8, R19 ;  /* 0x0000000814147c24 */ /* 0x000fe4000f8e0213 */
[----:B------:R-:W-:-:S03]  /*7a10*/  IMAD.MOV.U32 R4, RZ, RZ, 0x1 ;  /* 0x00000001ff047424 */ /* 0x000fc600078e00ff */
[----:B------:R-:W-:Y:S02]  /*7a20*/  SEL R13, R20, R15, !P0 ;  /* 0x0000000f140d7207 */ /* 0x000fe40004000000 */
[----:B------:R-:W-:-:S07]  /*7a30*/  SEL R19, R15, R20, !P0 ;  /* 0x000000140f137207 */ /* 0x000fce0004000000 */
.L_x_174:
[----:B------:R-:W-:Y:S05]  /*7a40*/  BSYNC B1 ;  /* 0x0000000000017941 */ /* 0x000fea0003800000 */
.L_x_173:
[----:B------:R-:W-:-:S13]  /*7a50*/  LOP3.LUT P0, RZ, R4, 0xff, RZ, 0xc0, !PT ;  /* 0x000000ff04ff7812 */ /* 0x000fda000780c0ff */
[----:B------:R-:W-:Y:S05]  /*7a60*/  @P0 BRA `(.L_x_177) ;  /* 0xfffffff000f80947 */ /* 0x000fea000383ffff */
[----:B------:R-:W-:Y:S05]  /*7a70*/  BSYNC B0 ;  /* 0x0000000000007941 */ /* 0x000fea0003800000 */
.L_x_166:
[----:B------:R-:W-:-:S03]  /*7a80*/  UMOV UR8, 0xffffffff ;  /* 0xffffffff00087882 */ /* 0x000fc60000000000 */
[----:B------:R-:W-:Y:S05]  /*7a90*/  BRA.DIV UR8, `(.L_x_178) ;  /* 0x0000000608147947 */ /* 0x000fea000b800000 */
[----:B------:R-:W-:-:S13]  /*7aa0*/  ELECT P6, URZ, PT ;  /* 0x00000000003f782f */ /* 0x000fda00038c0000 */
.L_x_192:
[----:B------:R-:W-:Y:S04]  /*7ab0*/  BSSY B0, `(.L_x_179) ;  /* 0x000002b000007945 */ /* 0x000fe80003800000 */
[----:B------:R-:W-:Y:S05]  /*7ac0*/  @!P6 BRA `(.L_x_180) ;  /* 0x0000000000a4e947 */ /* 0x000fea0003800000 */
[----:B------:R-:W-:-:S04]  /*7ad0*/  LOP3.LUT R18, R18, 0x2, RZ, 0xfc, !PT ;  /* 0x0000000212127812 */ /* 0x000fc800078efcff */
[----:B------:R-:W-:-:S13]  /*7ae0*/  ISETP.NE.AND P0, PT, R18, 0x3, PT ;  /* 0x000000031200780c */ /* 0x000fda0003f05270 */
[----:B------:R-:W-:Y:S05]  /*7af0*/  @!P0 BRA `(.L_x_181) ;  /* 0x0000000000048947 */ /* 0x000fea0003800000 */
[----:B------:R-:W-:Y:S01]  /*7b00*/  BPT.TRAP 0x1 ;  /* 0x000000040000795c */ /* 0x000fe20000300000 */
.L_x_181:
[----:B------:R-:W0:Y:S01]  /*7b10*/  S2R R3, SR_CgaCtaId ;  /* 0x0000000000037919 */ /* 0x000e220000008800 */
[----:B------:R-:W-:Y:S02]  /*7b20*/  MOV R0, 0x400 ;  /* 0x0000040000007802 */ /* 0x000fe40000000f00 */
[----:B------:R-:W-:Y:S02]  /*7b30*/  SHF.L.U32 R2, R10, 0x1f, RZ ;  /* 0x0000001f0a027819 */ /* 0x000fe400000006ff */
[----:B0-----:R-:W-:-:S05]  /*7b40*/  LEA R0, R3, R0, 0x18 ;  /* 0x0000000003007211 */ /* 0x001fca00078ec0ff */
[----:B------:R-:W-:-:S04]  /*7b50*/  VIADD R0, R0, 0x20 ;  /* 0x0000002000007836 */ /* 0x000fc80000000000 */
[C---:B------:R-:W-:Y:S02]  /*7b60*/  IMAD R5, R9.reuse, 0x8, R0 ;  /* 0x0000000809057824 */ /* 0x040fe400078e0200 */
[----:B------:R-:W-:Y:S02]  /*7b70*/  VIADD R9, R9, 0x1 ;  /* 0x0000000109097836 */ /* 0x000fe40000000000 */
[----:B------:R-:W0:Y:S03]  /*7b80*/  SYNCS.PHASECHK.TRANS64.TRYWAIT P0, [R5+URZ], R2 ;  /* 0x00000002050075a7 */ /* 0x000e26000800017f */
[----:B------:R-:W-:-:S04]  /*7b90*/  ISETP.NE.AND P1, PT, R9, 0x4, PT ;  /* 0x000000040900780c */ /* 0x000fc80003f25270 */
[----:B------:R-:W-:Y:S02]  /*7ba0*/  SEL R3, RZ, 0x1, P1 ;  /* 0x00000001ff037807 */ /* 0x000fe40000800000 */
[----:B------:R-:W-:Y:S02]  /*7bb0*/  SEL R9, R9, RZ, P1 ;  /* 0x000000ff09097207 */ /* 0x000fe40000800000 */
[----:B------:R-:W-:-:S03]  /*7bc0*/  LOP3.LUT R10, R10, R3, RZ, 0x3c, !PT ;  /* 0x000000030a0a7212 */ /* 0x000fc600078e3cff */
[----:B------:R-:W-:Y:S01]  /*7bd0*/  IMAD R7, R9, 0x8, R0 ;  /* 0x0000000809077824 */ /* 0x000fe200078e0200 */
[----:B------:R-:W-:Y:S01]  /*7be0*/  SHF.L.U32 R4, R10, 0x1f, RZ ;  /* 0x0000001f0a047819 */ /* 0x000fe200000006ff */
[----:B0-----:R-:W-:Y:S06]  /*7bf0*/  @!P0 BRA `(.L_x_182) ;  /* 0x0000000000dc8947 */ /* 0x001fec0003800000 */
.L_x_193:
[----:B------:R-:W1:Y:S01]  /*7c00*/  SYNCS.PHASECHK.TRANS64.TRYWAIT P0, [R7+URZ], R4 ;  /* 0x00000004070075a7 */ /* 0x000e62000800017f */
[----:B0-----:R-:W-:-:S05]  /*7c10*/  VIADD R2, R9, 0x1 ;  /* 0x0000000109027836 */ /* 0x001fca0000000000 */
[----:B------:R-:W-:-:S04]  /*7c20*/  ISETP.NE.AND P1, PT, R2, 0x4, PT ;  /* 0x000000040200780c */ /* 0x000fc80003f25270 */
[----:B------:R-:W-:Y:S02]  /*7c30*/  SEL R3, RZ, 0x1, P1 ;  /* 0x00000001ff037807 */ /* 0x000fe40000800000 */
[----:B------:R-:W-:Y:S02]  /*7c40*/  SEL R9, R2, RZ, P1 ;  /* 0x000000ff02097207 */ /* 0x000fe40000800000 */
[----:B------:R-:W-:-:S03]  /*7c50*/  LOP3.LUT R11, R10, R3, RZ, 0x3c, !PT ;  /* 0x000000030a0b7212 */ /* 0x000fc600078e3cff */
[----:B------:R-:W-:Y:S01]  /*7c60*/  IMAD R6, R9, 0x8, R0 ;  /* 0x0000000809067824 */ /* 0x000fe200078e0200 */
[----:B------:R-:W-:Y:S01]  /*7c70*/  SHF.L.U32 R5, R11, 0x1f, RZ ;  /* 0x0000001f0b057819 */ /* 0x000fe200000006ff */
[----:B-1----:R-:W-:Y:S06]  /*7c80*/  @!P0 BRA `(.L_x_183) ;  /* 0x0000000000cc8947 */ /* 0x002fec0003800000 */
.L_x_194:
[----:B------:R-:W1:Y:S01]  /*7c90*/  SYNCS.PHASECHK.TRANS64.TRYWAIT P0, [R6+URZ], R5 ;  /* 0x00000005060075a7 */ /* 0x000e62000800017f */
[----:B------:R-:W-:-:S05]  /*7ca0*/  VIADD R2, R9, 0x1 ;  /* 0x0000000109027836 */ /* 0x000fca0000000000 */
[----:B------:R-:W-:-:S04]  /*7cb0*/  ISETP.NE.AND P1, PT, R2, 0x4, PT ;  /* 0x000000040200780c */ /* 0x000fc80003f25270 */
[----:B0-----:R-:W-:Y:S02]  /*7cc0*/  SEL R4, RZ, 0x1, P1 ;  /* 0x00000001ff047807 */ /* 0x001fe40000800000 */
[----:B------:R-:W-:Y:S02]  /*7cd0*/  SEL R3, R2, RZ, P1 ;  /* 0x000000ff02037207 */ /* 0x000fe40000800000 */
[----:B------:R-:W-:Y:S01]  /*7ce0*/  LOP3.LUT R4, R11, R4, RZ, 0x3c, !PT ;  /* 0x000000040b047212 */ /* 0x000fe200078e3cff */
[----:B-1----:R-:W-:Y:S06]  /*7cf0*/  @!P0 BRA `(.L_x_184) ;  /* 0x0000000000c48947 */ /* 0x002fec0003800000 */
.L_x_195:
[----:B------:R-:W-:Y:S01]  /*7d00*/  IMAD R3, R3, 0x8, R0 ;  /* 0x0000000803037824 */ /* 0x000fe200078e0200 */
[----:B------:R-:W-:-:S07]  /*7d10*/  SHF.L.U32 R0, R4, 0x1f, RZ ;  /* 0x0000001f04007819 */ /* 0x000fce00000006ff */
.L_x_185:
[----:B-1----:R1:W2:Y:S02]  /*7d20*/  SYNCS.PHASECHK.TRANS64.TRYWAIT P0, [R3+URZ], R0 ;  /* 0x00000000030075a7 */ /* 0x0022a4000800017f */
[----:B--2---:R-:W-:Y:S05]  /*7d30*/  @!P0 NANOSLEEP.SYNCS 0x989680 ;  /* 0x009896800000895d */ /* 0x004fea0003900000 */
[----:B------:R-:W2:Y:S02]  /*7d40*/  @!P0 SYNCS.PHASECHK.TRANS64 P0, [R3+URZ], R0 ;  /* 0x00000000030085a7 */ /* 0x000ea4000800007f */
[----:B--2---:R-:W-:Y:S05]  /*7d50*/  @!P0 BRA `(.L_x_185) ;  /* 0xfffffffc00f08947 */ /* 0x004fea000383ffff */
.L_x_180:
[----:B------:R-:W-:Y:S05]  /*7d60*/  BSYNC B0 ;  /* 0x0000000000007941 */ /* 0x000fea0003800000 */
.L_x_179:
[----:B------:R-:W-:Y:S05]  /*7d70*/  EXIT ;  /* 0x000000000000794d */ /* 0x000fea0003800000 */
.L_x_21:
[----:B-1----:R1:W2:Y:S02]  /*7d80*/  SYNCS.PHASECHK.TRANS64.TRYWAIT P1, [R3+URZ], R0 ;  /* 0x00000000030075a7 */ /* 0x0022a4000802017f */
[----:B--2---:R-:W-:Y:S05]  /*7d90*/  @!P1 NANOSLEEP.SYNCS 0x989680 ;  /* 0x009896800000995d */ /* 0x004fea0003900000 */
[----:B------:R-:W2:Y:S02]  /*7da0*/  @!P1 SYNCS.PHASECHK.TRANS64 P1, [R3+URZ], R0 ;  /* 0x00000000030095a7 */ /* 0x000ea4000802007f */
[----:B--2---:R-:W-:Y:S05]  /*7db0*/  @!P1 BRA `(.L_x_21) ;  /* 0xfffffffc00f09947 */ /* 0x004fea000383ffff */
[----:B------:R-:W-:Y:S05]  /*7dc0*/  BRA `(.L_x_20) ;  /* 0xffffff9800587947 */ /* 0x000fea000383ffff */
.L_x_26:
[----:B-1----:R1:W2:Y:S02]  /*7dd0*/  SYNCS.PHASECHK.TRANS64.TRYWAIT P1, [R5+URZ], R4 ;  /* 0x00000004050075a7 */ /* 0x0022a4000802017f */
[----:B--2---:R-:W-:Y:S05]  /*7de0*/  @!P1 NANOSLEEP.SYNCS 0x989680 ;  /* 0x009896800000995d */ /* 0x004fea0003900000 */
[----:B------:R-:W2:Y:S02]  /*7df0*/  @!P1 SYNCS.PHASECHK.TRANS64 P1, [R5+URZ], R4 ;  /* 0x00000004050095a7 */ /* 0x000ea4000802007f */
[----:B--2---:R-:W-:Y:S05]  /*7e00*/  @!P1 BRA `(.L_x_26) ;  /* 0xfffffffc00f09947 */ /* 0x004fea000383ffff */
[----:B------:R-:W-:Y:S05]  /*7e10*/  BRA `(.L_x_25) ;  /* 0xffffff9c00347947 */ /* 0x000fea000383ffff */
.L_x_167:
[----:B------:R-:W-:Y:S01]  /*7e20*/  BSSY B1, `(.L_x_186) ;  /* 0x0000006000017945 */ /* 0x000fe20003800000 */
[----:B------:R-:W-:-:S07]  /*7e30*/  IMAD.MOV.U32 R15, RZ, RZ, -0x1 ;  /* 0xffffffffff0f7424 */ /* 0x000fce00078e00ff */
[----:B------:R-:W-:Y:S05]  /*7e40*/  WARPSYNC.COLLECTIVE R15, `(.L_x_187) ;  /* 0x000000000f0c7348 */ /* 0x000fea0003c00000 */
[----:B------:R-:W-:Y:S02]  /*7e50*/  ELECT P6, UR62, PT ;  /* 0x00000000003e782f */ /* 0x000fe400038c0000 */
[----:B------:R-:W-:Y:S01]  /*7e60*/  MOV R14, UR62 ;  /* 0x0000003e000e7c02 */ /* 0x000fe20008000f00 */
[----:B------:R-:W-:Y:S10]  /*7e70*/  ENDCOLLECTIVE ;  /* 0x000000000000791b */ /* 0x000ff40003800000 */
.L_x_187:
[----:B------:R-:W-:Y:S05]  /*7e80*/  BSYNC B1 ;  /* 0x0000000000017941 */ /* 0x000fea0003800000 */
.L_x_186:
[----:B------:R-:W-:Y:S05]  /*7e90*/  BRA `(.L_x_188) ;  /* 0xffffffec00f87947 */ /* 0x000fea000383ffff */
.L_x_170:
[----:B0-----:R0:W1:Y:S02]  /*7ea0*/  SYNCS.PHASECHK.TRANS64.TRYWAIT P0, [R20+URZ+0x20], R13 ;  /* 0x0000200d140075a7 */ /* 0x001064000800017f */
[----:B-1----:R-:W-:Y:S05]  /*7eb0*/  @!P0 NANOSLEEP.SYNCS 0x989680 ;  /* 0x009896800000895d */ /* 0x002fea0003900000 */
[----:B------:R-:W1:Y:S02]  /*7ec0*/  @!P0 SYNCS.PHASECHK.TRANS64 P0, [R20+URZ+0x20], R13 ;  /* 0x0000200d140085a7 */ /* 0x000e64000800007f */
[----:B-1----:R-:W-:Y:S05]  /*7ed0*/  @!P0 BRA `(.L_x_170) ;  /* 0xfffffffc00f08947 */ /* 0x002fea000383ffff */
[----:B------:R-:W-:Y:S05]  /*7ee0*/  BRA `(.L_x_189) ;  /* 0xfffffff000407947 */ /* 0x000fea000383ffff */
.L_x_178:
[----:B------:R-:W-:Y:S01]  /*7ef0*/  BSSY B0, `(.L_x_190) ;  /* 0x0000006000007945 */ /* 0x000fe20003800000 */
[----:B------:R-:W-:-:S07]  /*7f00*/  IMAD.MOV.U32 R15, RZ, RZ, -0x1 ;  /* 0xffffffffff0f7424 */ /* 0x000fce00078e00ff */
[----:B------:R-:W-:Y:S05]  /*7f10*/  WARPSYNC.COLLECTIVE R15, `(.L_x_191) ;  /* 0x000000000f0c7348 */ /* 0x000fea0003c00000 */
[----:B------:R-:W-:Y:S02]  /*7f20*/  ELECT P6, UR62, PT ;  /* 0x00000000003e782f */ /* 0x000fe400038c0000 */
[----:B------:R-:W-:Y:S01]  /*7f30*/  MOV R14, UR62 ;  /* 0x0000003e000e7c02 */ /* 0x000fe20008000f00 */
[----:B------:R-:W-:Y:S10]  /*7f40*/  ENDCOLLECTIVE ;  /* 0x000000000000791b */ /* 0x000ff40003800000 */
.L_x_191:
[----:B------:R-:W-:Y:S05]  /*7f50*/  BSYNC B0 ;  /* 0x0000000000007941 */ /* 0x000fea0003800000 */
.L_x_190:
[----:B------:R-:W-:Y:S05]  /*7f60*/  BRA `(.L_x_192) ;  /* 0xfffffff800d07947 */ /* 0x000fea000383ffff */
.L_x_182:
[----:B0-----:R0:W1:Y:S02]  /*7f70*/  SYNCS.PHASECHK.TRANS64.TRYWAIT P0, [R5+URZ], R2 ;  /* 0x00000002050075a7 */ /* 0x001064000800017f */
[----:B-1----:R-:W-:Y:S05]  /*7f80*/  @!P0 NANOSLEEP.SYNCS 0x989680 ;  /* 0x009896800000895d */ /* 0x002fea0003900000 */
[----:B------:R-:W1:Y:S02]  /*7f90*/  @!P0 SYNCS.PHASECHK.TRANS64 P0, [R5+URZ], R2 ;  /* 0x00000002050085a7 */ /* 0x000e64000800007f */
[----:B-1----:R-:W-:Y:S05]  /*7fa0*/  @!P0 BRA `(.L_x_182) ;  /* 0xfffffffc00f08947 */ /* 0x002fea000383ffff */
[----:B------:R-:W-:Y:S05]  /*7fb0*/  BRA `(.L_x_193) ;  /* 0xfffffffc00107947 */ /* 0x000fea000383ffff */
.L_x_183:
[----:B0-----:R0:W1:Y:S02]  /*7fc0*/  SYNCS.PHASECHK.TRANS64.TRYWAIT P0, [R7+URZ], R4 ;  /* 0x00000004070075a7 */ /* 0x001064000800017f */
[----:B-1----:R-:W-:Y:S05]  /*7fd0*/  @!P0 NANOSLEEP.SYNCS 0x989680 ;  /* 0x009896800000895d */ /* 0x002fea0003900000 */
[----:B------:R-:W1:Y:S02]  /*7fe0*/  @!P0 SYNCS.PHASECHK.TRANS64 P0, [R7+URZ], R4 ;  /* 0x00000004070085a7 */ /* 0x000e64000800007f */
[----:B-1----:R-:W-:Y:S05]  /*7ff0*/  @!P0 BRA `(.L_x_183) ;  /* 0xfffffffc00f08947 */ /* 0x002fea000383ffff */
[----:B------:R-:W-:Y:S05]  /*8000*/  BRA `(.L_x_194) ;  /* 0xfffffffc00207947 */ /* 0x000fea000383ffff */
.L_x_184:
[----:B0-----:R0:W1:Y:S02]  /*8010*/  SYNCS.PHASECHK.TRANS64.TRYWAIT P0, [R6+URZ], R5 ;  /* 0x00000005060075a7 */ /* 0x001064000800017f */
[----:B-1----:R-:W-:Y:S05]  /*8020*/  @!P0 NANOSLEEP.SYNCS 0x989680 ;  /* 0x009896800000895d */ /* 0x002fea0003900000 */
[----:B------:R-:W1:Y:S02]  /*8030*/  @!P0 SYNCS.PHASECHK.TRANS64 P0, [R6+URZ], R5 ;  /* 0x00000005060085a7 */ /* 0x000e64000800007f */
[----:B-1----:R-:W-:Y:S05]  /*8040*/  @!P0 BRA `(.L_x_184) ;  /* 0xfffffffc00f08947 */ /* 0x002fea000383ffff */
[----:B------:R-:W-:Y:S05]  /*8050*/  BRA `(.L_x_195) ;  /* 0xfffffffc00287947 */ /* 0x000fea000383ffff */
.L_x_196:
[----:B------:R-:W-:-:S00]  /*8060*/  BRA `(.L_x_196) ;  /* 0xfffffffc00fc7947 */ /* 0x000fc0000383ffff */
[----:B------:R-:W-:-:S00]  /*8070*/  NOP ;  /* 0x0000000000007918 */ /* 0x000fc00000000000 */
        /* <DEDUP_REMOVED lines=8> */
.L_x_197:


//--------------------- .nv.global.init           --------------------------
	.section	.nv.global.init,"aw",@progbits
.nv.global.init:
	.type		$str$22,@object
	.size		$str$22,($str$23 - $str$22)
$str$22:
        /*0000*/ 	.byte	0x6b, 0x5f, 0x74, 0x69, 0x6c, 0x65, 0x5f, 0x63, 0x6f, 0x75, 0x6e, 0x74, 0x20, 0x3e, 0x3d, 0x20
        /*0010*/ 	.byte	0x31, 0x00
	.type		$str$23,@object
	.size		$str$23,(__unnamed_1 - $str$23)
$str$23:
        /*0012*/ 	.byte	0x2f, 0x74, 0x6d, 0x70, 0x2f, 0x63, 0x75, 0x74, 0x6c, 0x61, 0x73, 0x73, 0x5f, 0x73, 0x77, 0x65
        /*0022*/ 	.byte	0x65, 0x70, 0x5f, 0x73, 0x72, 0x63, 0x2f, 0x69, 0x6e, 0x63, 0x6c, 0x75, 0x64, 0x65, 0x2f, 0x63
        /*0032*/ 	.byte	0x75, 0x74, 0x6c, 0x61, 0x73, 0x73, 0x2f, 0x67, 0x65, 0x6d, 0x6d, 0x2f, 0x63, 0x6f, 0x6c, 0x6c
        /*0042*/ 	.byte	0x65, 0x63, 0x74, 0x69, 0x76, 0x65, 0x2f, 0x73, 0x6d, 0x39, 0x30, 0x5f, 0x6d, 0x6d, 0x61, 0x5f
        /*0052*/ 	.byte	0x74, 0x6d, 0x61, 0x5f, 0x67, 0x6d, 0x6d, 0x61, 0x5f, 0x73, 0x73, 0x5f, 0x77, 0x61, 0x72, 0x70
        /*0062*/ 	.byte	0x73, 0x70, 0x65, 0x63, 0x69, 0x61, 0x6c, 0x69, 0x7a, 0x65, 0x64, 0x2e, 0x68, 0x70, 0x70, 0x00
	.type		__unnamed_1,@object
	.size		__unnamed_1,(.L_0 - __unnamed_1)
__unnamed_1:
        /*0072*/ 	.byte	0x76, 0x6f, 0x69, 0x64, 0x20, 0x63, 0x75, 0x74, 0x6c, 0x61, 0x73, 0x73, 0x3a, 0x3a, 0x67, 0x65
        /* <DEDUP_REMOVED lines=180> */
        /*0bc2*/ 	.byte	0x6e, 0x74, 0x69, 0x74, 0x79, 0x5d, 0x00
.L_0:


//--------------------- .nv.shared._ZN7cutlass13device_kernelINS_4gemm6kernel13GemmUniversalIN4cute5tupleIJiiiiEEENS1_10collective13CollectiveMmaINS1_34MainloopSm90TmaGmmaWarpSpecializedILi4ENS5_IJNS4_1CILi1EEENSA_ILi4EEESB_EEENS1_35KernelTmaWarpSpecializedCooperativeEEENS5_IJNSA_ILi128EEESG_NSA_ILi64EEEEEENS_6half_tENS5_IJSB_llEEESJ_SK_NS4_8TiledMMAINS4_8MMA_AtomIJNS4_4SM904GMMA26MMA_64x128x16_F32F16F16_SSILNSO_5MajorE1ELSQ_1ELNSO_7ScaleInE1ELSR_1EEEEEENS4_6LayoutINS5_IJNSA_ILi2EEESB_SB_EEENS5_IJSB_NSA_ILi0EEESX_EEEEENS5_IJNS4_10UnderscoreES10_S10_EEEEENS4_23SM90_TMA_LOAD_MULTICASTENS4_14ComposedLayoutINS4_7SwizzleILi3ELi4ELi3EEENS4_18smem_ptr_flag_bitsILi16EEENSU_INS5_IJSH_NSA_ILi8EEEEEENS5_IJSB_SH_EEEEEEEvNS4_8identityENS4_13SM90_TMA_LOADES1D_vS1E_EENS_8epilogue10collective6detail29Sm90TmaWarpSpecializedAdapterINS1I_15DefaultEpilogueISJ_NS5_IJlSB_lEEES1M_NS1H_6thread17LinearCombinationISJ_Li1EffLNS1N_9ScaleType4KindE0ELNS_15FloatRoundStyleE2ESJ_EENS1_15EpilogueDefaultEEEEEvvEEEEvNT_6ParamsE --------------------------
	.section	.nv.shared._ZN7cutlass13device_kernelINS_4gemm6kernel13GemmUniversalIN4cute5tupleIJiiiiEEENS1_10collective13CollectiveMmaINS1_34MainloopSm90TmaGmmaWarpSpecializedILi4ENS5_IJNS4_1CILi1EEENSA_ILi4EEESB_EEENS1_35KernelTmaWarpSpecializedCooperativeEEENS5_IJNSA_ILi128EEESG_NSA_ILi64EEEEEENS_6half_tENS5_IJSB_llEEESJ_SK_NS4_8TiledMMAINS4_8MMA_AtomIJNS4_4SM904GMMA26MMA_64x128x16_F32F16F16_SSILNSO_5MajorE1ELSQ_1ELNSO_7ScaleInE1ELSR_1EEEEEENS4_6LayoutINS5_IJNSA_ILi2EEESB_SB_EEENS5_IJSB_NSA_ILi0EEESX_EEEEENS5_IJNS4_10UnderscoreES10_S10_EEEEENS4_23SM90_TMA_LOAD_MULTICASTENS4_14ComposedLayoutINS4_7SwizzleILi3ELi4ELi3EEENS4_18smem_ptr_flag_bitsILi16EEENSU_INS5_IJSH_NSA_ILi8EEEEEENS5_IJSB_SH_EEEEEEEvNS4_8identityENS4_13SM90_TMA_LOADES1D_vS1E_EENS_8epilogue10collective6detail29Sm90TmaWarpSpecializedAdapterINS1I_15DefaultEpilogueISJ_NS5_IJlSB_lEEES1M_NS1H_6thread17LinearCombinationISJ_Li1EffLNS1N_9ScaleType4KindE0ELNS_15FloatRoundStyleE2ESJ_EENS1_15EpilogueDefaultEEEEEvvEEEEvNT_6ParamsE,"aw",@nobits
	.sectionflags	@""
	.align	16
	.zero		1024


//--------------------- .nv.shared.reserved.0     --------------------------
	.section	.nv.shared.reserved.0,"aw",@nobits
	.weak		__nv_reservedSMEM_offset_0_alias
	.size		__nv_reservedSMEM_offset_0_alias, 0, 0
	.other		__nv_reservedSMEM_offset_0_alias,@"STO_CUDA_RESERVED_SHARED STV_DEFAULT"
__nv_reservedSMEM_offset_0_alias:
	.zero		0


//--------------------- .nv.global                --------------------------
	.section	.nv.global,"aw",@nobits
.nv.global:
	.type		_ZN40_INTERNAL_fdc6cf9d_4_k_cu_b5075741_245324cute1_E,@object
	.size		_ZN40_INTERNAL_fdc6cf9d_4_k_cu_b5075741_245324cute1_E,(_ZN40_INTERNAL_fdc6cf9d_4_k_cu_b5075741_245324cuda3std3__45__cpo6cbeginE - _ZN40_INTERNAL_fdc6cf9d_4_k_cu_b5075741_245324cute1_E)
_ZN40_INTERNAL_fdc6cf9d_4_k_cu_b5075741_245324cute1_E:
	.zero		1
	.type		_ZN40_INTERNAL_fdc6cf9d_4_k_cu_b5075741_245324cuda3std3__45__cpo6cbeginE,@object
	.size		_ZN40_INTERNAL_fdc6cf9d_4_k_cu_b5075741_245324cuda3std3__45__cpo6cbeginE,(_ZN40_INTERNAL_fdc6cf9d_4_k_cu_b5075741_245324cuda3std3__48in_placeE - _ZN40_INTERNAL_fdc6cf9d_4_k_cu_b5075741_245324cuda3std3__45__cpo6cbeginE)
_ZN40_INTERNAL_fdc6cf9d_4_k_cu_b5075741_245324cuda3std3__45__cpo6cbeginE:
	.zero		1
	.type		_ZN40_INTERNAL_fdc6cf9d_4_k_cu_b5075741_245324cuda3std3__48in_placeE,@object
	.size		_ZN40_INTERNAL_fdc6cf9d_4_k_cu_b5075741_245324cuda3std3__48in_placeE,(_ZN40_INTERNAL_fdc6cf9d_4_k_cu_b5075741_245324cuda3std6ranges3__45__cpo9iter_moveE - _ZN40_INTERNAL_fdc6cf9d_4_k_cu_b5075741_245324cuda3std3__48in_placeE)
_ZN40_INTERNAL_fdc6cf9d_4_k_cu_b5075741_245324cuda3std3__48in_placeE:
	.zero		1
	.type		_ZN40_INTERNAL_fdc6cf9d_4_k_cu_b5075741_245324cuda3std6ranges3__45__cpo9iter_moveE,@object
	.size		_ZN40_INTERNAL_fdc6cf9d_4_k_cu_b5075741_245324cuda3std6ranges3__45__cpo9iter_moveE,(_ZN40_INTERNAL_fdc6cf9d_4_k_cu_b5075741_245324cuda3std3__45__cpo5beginE - _ZN40_INTERNAL_fdc6cf9d_4_k_cu_b5075741_245324cuda3std6ranges3__45__cpo9iter_moveE)
_ZN40_INTERNAL_fdc6cf9d_4_k_cu_b5075741_245324cuda3std6ranges3__45__cpo9iter_moveE:
	.zero		1
	.type		_ZN40_INTERNAL_fdc6cf9d_4_k_cu_b5075741_245324cuda3std3__45__cpo5beginE,@object
	.size		_ZN40_INTERNAL_fdc6cf9d_4_k_cu_b5075741_245324cuda3std3__45__cpo5beginE,(_ZN40_INTERNAL_fdc6cf9d_4_k_cu_b5075741_245324cuda3std3__442_GLOBAL__N__fdc6cf9d_4_k_cu_b5075741_245326ignoreE - _ZN40_INTERNAL_fdc6cf9d_4_k_cu_b5075741_245324cuda3std3__45__cpo5beginE)
_ZN40_INTERNAL_fdc6cf9d_4_k_cu_b5075741_245324cuda3std3__45__cpo5beginE:
	.zero		1
	.type		_ZN40_INTERNAL_fdc6cf9d_4_k_cu_b5075741_245324cuda3std3__442_GLOBAL__N__fdc6cf9d_4_k_cu_b5075741_245326ignoreE,@object
	.size		_ZN40_INTERNAL_fdc6cf9d_4_k_cu_b5075741_245324cuda3std3__442_GLOBAL__N__fdc6cf9d_4_k_cu_b5075741_245326ignoreE,(_ZN40_INTERNAL_fdc6cf9d_4_k_cu_b5075741_245324cute7productE - _ZN40_INTERNAL_fdc6cf9d_4_k_cu_b5075741_245324cuda3std3__442_GLOBAL__N__fdc6cf9d_4_k_cu_b5075741_245326ignoreE)
_ZN40_INTERNAL_fdc6cf9d_4_k_cu_b5075741_245324cuda3std3__442_GLOBAL__N__fdc6cf9d_4_k_cu_b5075741_245326ignoreE:
	.zero		1
	.type		_ZN40_INTERNAL_fdc6cf9d_4_k_cu_b5075741_245324cute7productE,@object
	.size		_ZN40_INTERNAL_fdc6cf9d_4_k_cu_b5075741_245324cute7productE,(_ZN40_INTERNAL_fdc6cf9d_4_k_cu_b5075741_245324cuda3std3__45__cpo3endE - _ZN40_INTERNAL_fdc6cf9d_4_k_cu_b5075741_245324cute7productE)
_ZN40_INTERNAL_fdc6cf9d_4_k_cu_b5075741_245324cute7productE:
	.zero		1
	.type		_ZN40_INTERNAL_fdc6cf9d_4_k_cu_b5075741_245324cuda3std3__45__cpo3endE,@object
	.size		_ZN40_INTERNAL_fdc6cf9d_4_k_cu_b5075741_245324cuda3std3__45__cpo3endE,(_ZN40_INTERNAL_fdc6cf9d_4_k_cu_b5075741_245324cuda3std3__419piecewise_constructE - _ZN40_INTERNAL_fdc6cf9d_4_k_cu_b5075741_245324cuda3std3__45__cpo3endE)
_ZN40_INTERNAL_fdc6cf9d_4_k_cu_b5075741_245324cuda3std3__45__cpo3endE:
	.zero		1
	.type		_ZN40_INTERNAL_fdc6cf9d_4_k_cu_b5075741_245324cuda3std3__419piecewise_constructE,@object
	.size		_ZN40_INTERNAL_fdc6cf9d_4_k_cu_b5075741_245324cuda3std3__419piecewise_constructE,(_ZN40_INTERNAL_fdc6cf9d_4_k_cu_b5075741_245324cuda3std3__45__cpo4cendE - _ZN40_INTERNAL_fdc6cf9d_4_k_cu_b5075741_245324cuda3std3__419piecewise_constructE)
_ZN40_INTERNAL_fdc6cf9d_4_k_cu_b5075741_245324cuda3std3__419piecewise_constructE:
	.zero		1
	.type		_ZN40_INTERNAL_fdc6cf9d_4_k_cu_b5075741_245324cuda3std3__45__cpo4cendE,@object
	.size		_ZN40_INTERNAL_fdc6cf9d_4_k_cu_b5075741_245324cuda3std3__45__cpo4cendE,(_ZN40_INTERNAL_fdc6cf9d_4_k_cu_b5075741_245324cuda3std6ranges3__45__cpo4swapE - _ZN40_INTERNAL_fdc6cf9d_4_k_cu_b5075741_245324cuda3std3__45__cpo4cendE)
_ZN40_INTERNAL_fdc6cf9d_4_k_cu_b5075741_245324cuda3std3__45__cpo4cendE:
	.zero		1
	.type		_ZN40_INTERNAL_fdc6cf9d_4_k_cu_b5075741_245324cuda3std6ranges3__45__cpo4swapE,@object
	.size		_ZN40_INTERNAL_fdc6cf9d_4_k_cu_b5075741_245324cuda3std6ranges3__45__cpo4swapE,(.L_8 - _ZN40_INTERNAL_fdc6cf9d_4_k_cu_b5075741_245324cuda3std6ranges3__45__cpo4swapE)
_ZN40_INTERNAL_fdc6cf9d_4_k_cu_b5075741_245324cuda3std6ranges3__45__cpo4swapE:
	.zero		1
.L_8:


//--------------------- .nv.constant0._ZN7cutlass13device_kernelINS_4gemm6kernel13GemmUniversalIN4cute5tupleIJiiiiEEENS1_10collective13CollectiveMmaINS1_34MainloopSm90TmaGmmaWarpSpecializedILi4ENS5_IJNS4_1CILi1EEENSA_ILi4EEESB_EEENS1_35KernelTmaWarpSpecializedCooperativeEEENS5_IJNSA_ILi128EEESG_NSA_ILi64EEEEEENS_6half_tENS5_IJSB_llEEESJ_SK_NS4_8TiledMMAINS4_8MMA_AtomIJNS4_4SM904GMMA26MMA_64x128x16_F32F16F16_SSILNSO_5MajorE1ELSQ_1ELNSO_7ScaleInE1ELSR_1EEEEEENS4_6LayoutINS5_IJNSA_ILi2EEESB_SB_EEENS5_IJSB_NSA_ILi0EEESX_EEEEENS5_IJNS4_10UnderscoreES10_S10_EEEEENS4_23SM90_TMA_LOAD_MULTICASTENS4_14ComposedLayoutINS4_7SwizzleILi3ELi4ELi3EEENS4_18smem_ptr_flag_bitsILi16EEENSU_INS5_IJSH_NSA_ILi8EEEEEENS5_IJSB_SH_EEEEEEEvNS4_8identityENS4_13SM90_TMA_LOADES1D_vS1E_EENS_8epilogue10collective6detail29Sm90TmaWarpSpecializedAdapterINS1I_15DefaultEpilogueISJ_NS5_IJlSB_lEEES1M_NS1H_6thread17LinearCombinationISJ_Li1EffLNS1N_9ScaleType4KindE0ELNS_15FloatRoundStyleE2ESJ_EENS1_15EpilogueDefaultEEEEEvvEEEEvNT_6ParamsE --------------------------
	.section	.nv.constant0._ZN7cutlass13device_kernelINS_4gemm6kernel13GemmUniversalIN4cute5tupleIJiiiiEEENS1_10collective13CollectiveMmaINS1_34MainloopSm90TmaGmmaWarpSpecializedILi4ENS5_IJNS4_1CILi1EEENSA_ILi4EEESB_EEENS1_35KernelTmaWarpSpecializedCooperativeEEENS5_IJNSA_ILi128EEESG_NSA_ILi64EEEEEENS_6half_tENS5_IJSB_llEEESJ_SK_NS4_8TiledMMAINS4_8MMA_AtomIJNS4_4SM904GMMA26MMA_64x128x16_F32F16F16_SSILNSO_5MajorE1ELSQ_1ELNSO_7ScaleInE1ELSR_1EEEEEENS4_6LayoutINS5_IJNSA_ILi2EEESB_SB_EEENS5_IJSB_NSA_ILi0EEESX_EEEEENS5_IJNS4_10UnderscoreES10_S10_EEEEENS4_23SM90_TMA_LOAD_MULTICASTENS4_14ComposedLayoutINS4_7SwizzleILi3ELi4ELi3EEENS4_18smem_ptr_flag_bitsILi16EEENSU_INS5_IJSH_NSA_ILi8EEEEEENS5_IJSB_SH_EEEEEEEvNS4_8identityENS4_13SM90_TMA_LOADES1D_vS1E_EENS_8epilogue10collective6detail29Sm90TmaWarpSpecializedAdapterINS1I_15DefaultEpilogueISJ_NS5_IJlSB_lEEES1M_NS1H_6thread17LinearCombinationISJ_Li1EffLNS1N_9ScaleType4KindE0ELNS_15FloatRoundStyleE2ESJ_EENS1_15EpilogueDefaultEEEEEvvEEEEvNT_6ParamsE,"a",@progbits
	.sectionflags	@""
	.align	4
.nv.constant0._ZN7cutlass13device_kernelINS_4gemm6kernel13GemmUniversalIN4cute5tupleIJiiiiEEENS1_10collective13CollectiveMmaINS1_34MainloopSm90TmaGmmaWarpSpecializedILi4ENS5_IJNS4_1CILi1EEENSA_ILi4EEESB_EEENS1_35KernelTmaWarpSpecializedCooperativeEEENS5_IJNSA_ILi128EEESG_NSA_ILi64EEEEEENS_6half_tENS5_IJSB_llEEESJ_SK_NS4_8TiledMMAINS4_8MMA_AtomIJNS4_4SM904GMMA26MMA_64x128x16_F32F16F16_SSILNSO_5MajorE1ELSQ_1ELNSO_7ScaleInE1ELSR_1EEEEEENS4_6LayoutINS5_IJNSA_ILi2EEESB_SB_EEENS5_IJSB_NSA_ILi0EEESX_EEEEENS5_IJNS4_10UnderscoreES10_S10_EEEEENS4_23SM90_TMA_LOAD_MULTICASTENS4_14ComposedLayoutINS4_7SwizzleILi3ELi4ELi3EEENS4_18smem_ptr_flag_bitsILi16EEENSU_INS5_IJSH_NSA_ILi8EEEEEENS5_IJSB_SH_EEEEEEEvNS4_8identityENS4_13SM90_TMA_LOADES1D_vS1E_EENS_8epilogue10collective6detail29Sm90TmaWarpSpecializedAdapterINS1I_15DefaultEpilogueISJ_NS5_IJlSB_lEEES1M_NS1H_6thread17LinearCombinationISJ_Li1EffLNS1N_9ScaleType4KindE0ELNS_15FloatRoundStyleE2ESJ_EENS1_15EpilogueDefaultEEEEEvvEEEEvNT_6ParamsE:
	.zero		1664


//--------------------- SYMBOLS --------------------------

	.type		.nv.reservedSmem.offset0,@object
	.size		.nv.reservedSmem.offset0,0x4
	.type		__assertfail,@function
